//
// Generated by NVIDIA NVVM Compiler
//
// Compiler Build ID: CL-36424714
// Cuda compilation tools, release 13.0, V13.0.88
// Based on NVVM 20.0.0
//

.version 9.0
.target sm_100
.address_size 64

	// .globl	_Z18convolution_kernelPKfS0_Pfiiiiiii

.visible .entry _Z18convolution_kernelPKfS0_Pfiiiiiii(
	.param .u64 .ptr .align 1 _Z18convolution_kernelPKfS0_Pfiiiiiii_param_0,
	.param .u64 .ptr .align 1 _Z18convolution_kernelPKfS0_Pfiiiiiii_param_1,
	.param .u64 .ptr .align 1 _Z18convolution_kernelPKfS0_Pfiiiiiii_param_2,
	.param .u32 _Z18convolution_kernelPKfS0_Pfiiiiiii_param_3,
	.param .u32 _Z18convolution_kernelPKfS0_Pfiiiiiii_param_4,
	.param .u32 _Z18convolution_kernelPKfS0_Pfiiiiiii_param_5,
	.param .u32 _Z18convolution_kernelPKfS0_Pfiiiiiii_param_6,
	.param .u32 _Z18convolution_kernelPKfS0_Pfiiiiiii_param_7,
	.param .u32 _Z18convolution_kernelPKfS0_Pfiiiiiii_param_8,
	.param .u32 _Z18convolution_kernelPKfS0_Pfiiiiiii_param_9
)
{
	.reg .pred 	%p<111>;
	.reg .b32 	%r<192>;
	.reg .b32 	%f<96>;
	.reg .b64 	%rd<190>;

	ld.param.u64 	%rd9, [_Z18convolution_kernelPKfS0_Pfiiiiiii_param_0];
	ld.param.u64 	%rd10, [_Z18convolution_kernelPKfS0_Pfiiiiiii_param_1];
	ld.param.u64 	%rd8, [_Z18convolution_kernelPKfS0_Pfiiiiiii_param_2];
	ld.param.u32 	%r68, [_Z18convolution_kernelPKfS0_Pfiiiiiii_param_4];
	ld.param.u32 	%r74, [_Z18convolution_kernelPKfS0_Pfiiiiiii_param_5];
	ld.param.u32 	%r70, [_Z18convolution_kernelPKfS0_Pfiiiiiii_param_6];
	ld.param.u32 	%r71, [_Z18convolution_kernelPKfS0_Pfiiiiiii_param_7];
	ld.param.u32 	%r72, [_Z18convolution_kernelPKfS0_Pfiiiiiii_param_8];
	cvta.to.global.u64 	%rd1, %rd10;
	cvta.to.global.u64 	%rd2, %rd9;
	cvta.to.global.u64 	%rd3, %rd8;
	mul.lo.s32 	%r1, %r74, %r68;
	mov.u32 	%r75, %ctaid.x;
	mov.u32 	%r76, %tid.x;
	mad.lo.s32 	%r2, %r75, 5, %r76;
	mov.u32 	%r77, %ctaid.y;
	mov.u32 	%r78, %tid.y;
	mad.lo.s32 	%r79, %r77, 5, %r78;
	mov.u32 	%r4, %ctaid.z;
	mul.lo.s32 	%r80, %r1, %r4;
	cvt.s64.s32 	%rd4, %r80;
	setp.ge.s32 	%p2, %r2, %r68;
	setp.ge.s32 	%p3, %r79, %r74;
	or.pred  	%p4, %p2, %p3;
	setp.lt.s32 	%p5, %r70, 1;
	or.pred  	%p6, %p4, %p5;
	@%p6 bra 	$L__BB0_73;
	ld.param.u32 	%r169, [_Z18convolution_kernelPKfS0_Pfiiiiiii_param_9];
	setp.lt.s32 	%p7, %r169, 1;
	mul.lo.s32 	%r5, %r169, %r4;
	shr.u32 	%r81, %r71, 1;
	sub.s32 	%r6, %r2, %r81;
	mad.lo.s32 	%r82, %r68, %r79, %r2;
	cvt.s64.s32 	%rd5, %r82;
	@%p7 bra 	$L__BB0_73;
	setp.lt.s32 	%p8, %r72, 1;
	@%p8 bra 	$L__BB0_60;
	setp.lt.s32 	%p17, %r71, 1;
	@%p17 bra 	$L__BB0_50;
	and.b32  	%r7, %r71, 7;
	and.b32  	%r8, %r71, 3;
	and.b32  	%r9, %r71, 2147483640;
	and.b32  	%r10, %r71, 1;
	shr.u32 	%r136, %r72, 1;
	sub.s32 	%r11, %r79, %r136;
	mov.b32 	%r176, 0;
$L__BB0_5:
	mov.b32 	%r177, 0;
$L__BB0_6:
	ld.param.u32 	%r174, [_Z18convolution_kernelPKfS0_Pfiiiiiii_param_9];
	mad.lo.s32 	%r139, %r176, %r174, %r177;
	mul.lo.s32 	%r140, %r72, %r71;
	mul.lo.s32 	%r14, %r140, %r139;
	mov.f32 	%f75, 0f00000000;
	mov.b32 	%r178, 0;
	cvt.u64.u32 	%rd171, %r14;
$L__BB0_7:
	setp.lt.u32 	%p24, %r71, 8;
	add.s32 	%r142, %r11, %r178;
	setp.gt.s32 	%p25, %r142, -1;
	setp.lt.s32 	%p26, %r142, %r74;
	and.pred  	%p1, %p25, %p26;
	mul.lo.s32 	%r16, %r142, %r68;
	mul.lo.s32 	%r17, %r178, %r71;
	mov.b32 	%r181, 0;
	@%p24 bra 	$L__BB0_26;
	add.s32 	%r28, %r17, %r14;
	mov.b32 	%r179, 0;
	cvt.u64.u32 	%rd105, %r28;
$L__BB0_9:
	.pragma "nounroll";
	add.s32 	%r19, %r6, %r179;
	setp.gt.s32 	%p27, %r19, -1;
	setp.lt.s32 	%p28, %r19, %r68;
	and.pred  	%p29, %p27, %p28;
	and.pred  	%p30, %p1, %p29;
	not.pred 	%p31, %p30;
	@%p31 bra 	$L__BB0_11;
	add.s32 	%r144, %r19, %r16;
	cvt.s64.s32 	%rd99, %r144;
	add.s64 	%rd100, %rd99, %rd4;
	shl.b64 	%rd101, %rd100, 2;
	add.s64 	%rd102, %rd2, %rd101;
	ld.global.f32 	%f41, [%rd102];
	add.s32 	%r145, %r179, %r28;
	mul.wide.u32 	%rd103, %r145, 4;
	add.s64 	%rd104, %rd1, %rd103;
	ld.global.f32 	%f42, [%rd104];
	fma.rn.f32 	%f75, %f41, %f42, %f75;
$L__BB0_11:
	add.s32 	%r20, %r19, 1;
	setp.gt.s32 	%p32, %r20, -1;
	setp.lt.s32 	%p33, %r20, %r68;
	and.pred  	%p34, %p32, %p33;
	and.pred  	%p35, %p1, %p34;
	cvt.u64.u32 	%rd106, %r179;
	add.s64 	%rd107, %rd106, %rd105;
	shl.b64 	%rd108, %rd107, 2;
	add.s64 	%rd6, %rd1, %rd108;
	not.pred 	%p36, %p35;
	@%p36 bra 	$L__BB0_13;
	add.s32 	%r146, %r20, %r16;
	cvt.s64.s32 	%rd109, %r146;
	add.s64 	%rd110, %rd109, %rd4;
	shl.b64 	%rd111, %rd110, 2;
	add.s64 	%rd112, %rd2, %rd111;
	ld.global.f32 	%f43, [%rd112];
	ld.global.f32 	%f44, [%rd6+4];
	fma.rn.f32 	%f75, %f43, %f44, %f75;
$L__BB0_13:
	add.s32 	%r21, %r19, 2;
	setp.gt.s32 	%p37, %r21, -1;
	setp.lt.s32 	%p38, %r21, %r68;
	and.pred  	%p39, %p37, %p38;
	and.pred  	%p40, %p1, %p39;
	not.pred 	%p41, %p40;
	@%p41 bra 	$L__BB0_15;
	add.s32 	%r147, %r21, %r16;
	cvt.s64.s32 	%rd113, %r147;
	add.s64 	%rd114, %rd113, %rd4;
	shl.b64 	%rd115, %rd114, 2;
	add.s64 	%rd116, %rd2, %rd115;
	ld.global.f32 	%f45, [%rd116];
	ld.global.f32 	%f46, [%rd6+8];
	fma.rn.f32 	%f75, %f45, %f46, %f75;
$L__BB0_15:
	add.s32 	%r22, %r19, 3;
	setp.gt.s32 	%p42, %r22, -1;
	setp.lt.s32 	%p43, %r22, %r68;
	and.pred  	%p44, %p42, %p43;
	and.pred  	%p45, %p1, %p44;
	not.pred 	%p46, %p45;
	@%p46 bra 	$L__BB0_17;
	add.s32 	%r148, %r22, %r16;
	cvt.s64.s32 	%rd117, %r148;
	add.s64 	%rd118, %rd117, %rd4;
	shl.b64 	%rd119, %rd118, 2;
	add.s64 	%rd120, %rd2, %rd119;
	ld.global.f32 	%f47, [%rd120];
	ld.global.f32 	%f48, [%rd6+12];
	fma.rn.f32 	%f75, %f47, %f48, %f75;
$L__BB0_17:
	add.s32 	%r23, %r19, 4;
	setp.gt.s32 	%p47, %r23, -1;
	setp.lt.s32 	%p48, %r23, %r68;
	and.pred  	%p49, %p47, %p48;
	and.pred  	%p50, %p1, %p49;
	not.pred 	%p51, %p50;
	@%p51 bra 	$L__BB0_19;
	add.s32 	%r149, %r23, %r16;
	cvt.s64.s32 	%rd121, %r149;
	add.s64 	%rd122, %rd121, %rd4;
	shl.b64 	%rd123, %rd122, 2;
	add.s64 	%rd124, %rd2, %rd123;
	ld.global.f32 	%f49, [%rd124];
	ld.global.f32 	%f50, [%rd6+16];
	fma.rn.f32 	%f75, %f49, %f50, %f75;
$L__BB0_19:
	add.s32 	%r24, %r19, 5;
	setp.gt.s32 	%p52, %r24, -1;
	setp.lt.s32 	%p53, %r24, %r68;
	and.pred  	%p54, %p52, %p53;
	and.pred  	%p55, %p1, %p54;
	not.pred 	%p56, %p55;
	@%p56 bra 	$L__BB0_21;
	add.s32 	%r150, %r24, %r16;
	cvt.s64.s32 	%rd125, %r150;
	add.s64 	%rd126, %rd125, %rd4;
	shl.b64 	%rd127, %rd126, 2;
	add.s64 	%rd128, %rd2, %rd127;
	ld.global.f32 	%f51, [%rd128];
	ld.global.f32 	%f52, [%rd6+20];
	fma.rn.f32 	%f75, %f51, %f52, %f75;
$L__BB0_21:
	add.s32 	%r25, %r19, 6;
	setp.gt.s32 	%p57, %r25, -1;
	setp.lt.s32 	%p58, %r25, %r68;
	and.pred  	%p59, %p57, %p58;
	and.pred  	%p60, %p1, %p59;
	not.pred 	%p61, %p60;
	@%p61 bra 	$L__BB0_23;
	add.s32 	%r151, %r25, %r16;
	cvt.s64.s32 	%rd129, %r151;
	add.s64 	%rd130, %rd129, %rd4;
	shl.b64 	%rd131, %rd130, 2;
	add.s64 	%rd132, %rd2, %rd131;
	ld.global.f32 	%f53, [%rd132];
	ld.global.f32 	%f54, [%rd6+24];
	fma.rn.f32 	%f75, %f53, %f54, %f75;
$L__BB0_23:
	add.s32 	%r26, %r19, 7;
	setp.gt.s32 	%p62, %r26, -1;
	setp.lt.s32 	%p63, %r26, %r68;
	and.pred  	%p64, %p62, %p63;
	and.pred  	%p65, %p1, %p64;
	not.pred 	%p66, %p65;
	@%p66 bra 	$L__BB0_25;
	add.s32 	%r152, %r26, %r16;
	cvt.s64.s32 	%rd133, %r152;
	add.s64 	%rd134, %rd133, %rd4;
	shl.b64 	%rd135, %rd134, 2;
	add.s64 	%rd136, %rd2, %rd135;
	ld.global.f32 	%f55, [%rd136];
	ld.global.f32 	%f56, [%rd6+28];
	fma.rn.f32 	%f75, %f55, %f56, %f75;
$L__BB0_25:
	add.s32 	%r179, %r179, 8;
	setp.eq.s32 	%p67, %r179, %r9;
	mov.u32 	%r181, %r9;
	@%p67 bra 	$L__BB0_26;
	bra.uni 	$L__BB0_9;
$L__BB0_26:
	setp.eq.s32 	%p68, %r7, 0;
	@%p68 bra 	$L__BB0_47;
	add.s32 	%r153, %r7, -1;
	setp.lt.u32 	%p69, %r153, 3;
	@%p69 bra 	$L__BB0_37;
	add.s32 	%r30, %r6, %r181;
	setp.gt.s32 	%p70, %r30, -1;
	setp.lt.s32 	%p71, %r30, %r68;
	and.pred  	%p72, %p70, %p71;
	and.pred  	%p73, %p1, %p72;
	not.pred 	%p74, %p73;
	@%p74 bra 	$L__BB0_30;
	add.s32 	%r154, %r30, %r16;
	cvt.s64.s32 	%rd137, %r154;
	add.s64 	%rd138, %rd137, %rd4;
	shl.b64 	%rd139, %rd138, 2;
	add.s64 	%rd140, %rd2, %rd139;
	ld.global.f32 	%f58, [%rd140];
	add.s32 	%r155, %r181, %r17;
	add.s32 	%r156, %r155, %r14;
	mul.wide.u32 	%rd141, %r156, 4;
	add.s64 	%rd142, %rd1, %rd141;
	ld.global.f32 	%f59, [%rd142];
	fma.rn.f32 	%f75, %f58, %f59, %f75;
$L__BB0_30:
	add.s32 	%r31, %r30, 1;
	setp.gt.s32 	%p75, %r31, -1;
	setp.lt.s32 	%p76, %r31, %r68;
	and.pred  	%p77, %p75, %p76;
	and.pred  	%p78, %p1, %p77;
	cvt.u64.u32 	%rd143, %r17;
	cvt.u64.u32 	%rd144, %r181;
	add.s64 	%rd146, %rd144, %rd143;
	add.s64 	%rd147, %rd146, %rd171;
	shl.b64 	%rd148, %rd147, 2;
	add.s64 	%rd7, %rd1, %rd148;
	not.pred 	%p79, %p78;
	@%p79 bra 	$L__BB0_32;
	add.s32 	%r157, %r31, %r16;
	cvt.s64.s32 	%rd149, %r157;
	add.s64 	%rd150, %rd149, %rd4;
	shl.b64 	%rd151, %rd150, 2;
	add.s64 	%rd152, %rd2, %rd151;
	ld.global.f32 	%f60, [%rd152];
	ld.global.f32 	%f61, [%rd7+4];
	fma.rn.f32 	%f75, %f60, %f61, %f75;
$L__BB0_32:
	add.s32 	%r32, %r30, 2;
	setp.gt.s32 	%p80, %r32, -1;
	setp.lt.s32 	%p81, %r32, %r68;
	and.pred  	%p82, %p80, %p81;
	and.pred  	%p83, %p1, %p82;
	not.pred 	%p84, %p83;
	@%p84 bra 	$L__BB0_34;
	add.s32 	%r158, %r32, %r16;
	cvt.s64.s32 	%rd153, %r158;
	add.s64 	%rd154, %rd153, %rd4;
	shl.b64 	%rd155, %rd154, 2;
	add.s64 	%rd156, %rd2, %rd155;
	ld.global.f32 	%f62, [%rd156];
	ld.global.f32 	%f63, [%rd7+8];
	fma.rn.f32 	%f75, %f62, %f63, %f75;
$L__BB0_34:
	add.s32 	%r33, %r30, 3;
	setp.gt.s32 	%p85, %r33, -1;
	setp.lt.s32 	%p86, %r33, %r68;
	and.pred  	%p87, %p85, %p86;
	and.pred  	%p88, %p1, %p87;
	not.pred 	%p89, %p88;
	@%p89 bra 	$L__BB0_36;
	add.s32 	%r159, %r33, %r16;
	cvt.s64.s32 	%rd157, %r159;
	add.s64 	%rd158, %rd157, %rd4;
	shl.b64 	%rd159, %rd158, 2;
	add.s64 	%rd160, %rd2, %rd159;
	ld.global.f32 	%f64, [%rd160];
	ld.global.f32 	%f65, [%rd7+12];
	fma.rn.f32 	%f75, %f64, %f65, %f75;
$L__BB0_36:
	add.s32 	%r181, %r181, 4;
$L__BB0_37:
	setp.eq.s32 	%p90, %r8, 0;
	@%p90 bra 	$L__BB0_47;
	setp.eq.s32 	%p91, %r8, 1;
	@%p91 bra 	$L__BB0_44;
	add.s32 	%r36, %r6, %r181;
	setp.gt.s32 	%p92, %r36, -1;
	setp.lt.s32 	%p93, %r36, %r68;
	and.pred  	%p94, %p92, %p93;
	and.pred  	%p95, %p1, %p94;
	not.pred 	%p96, %p95;
	@%p96 bra 	$L__BB0_41;
	add.s32 	%r160, %r36, %r16;
	cvt.s64.s32 	%rd161, %r160;
	add.s64 	%rd162, %rd161, %rd4;
	shl.b64 	%rd163, %rd162, 2;
	add.s64 	%rd164, %rd2, %rd163;
	ld.global.f32 	%f67, [%rd164];
	add.s32 	%r161, %r181, %r17;
	add.s32 	%r162, %r161, %r14;
	mul.wide.u32 	%rd165, %r162, 4;
	add.s64 	%rd166, %rd1, %rd165;
	ld.global.f32 	%f68, [%rd166];
	fma.rn.f32 	%f75, %f67, %f68, %f75;
$L__BB0_41:
	add.s32 	%r37, %r36, 1;
	setp.gt.s32 	%p97, %r37, -1;
	setp.lt.s32 	%p98, %r37, %r68;
	and.pred  	%p99, %p97, %p98;
	and.pred  	%p100, %p1, %p99;
	not.pred 	%p101, %p100;
	@%p101 bra 	$L__BB0_43;
	add.s32 	%r163, %r37, %r16;
	cvt.s64.s32 	%rd167, %r163;
	add.s64 	%rd168, %rd167, %rd4;
	shl.b64 	%rd169, %rd168, 2;
	add.s64 	%rd170, %rd2, %rd169;
	ld.global.f32 	%f69, [%rd170];
	cvt.u64.u32 	%rd172, %r17;
	cvt.u64.u32 	%rd173, %r181;
	add.s64 	%rd174, %rd173, %rd172;
	add.s64 	%rd175, %rd174, %rd171;
	shl.b64 	%rd176, %rd175, 2;
	add.s64 	%rd177, %rd1, %rd176;
	ld.global.f32 	%f70, [%rd177+4];
	fma.rn.f32 	%f75, %f69, %f70, %f75;
$L__BB0_43:
	add.s32 	%r181, %r181, 2;
$L__BB0_44:
	setp.eq.s32 	%p102, %r10, 0;
	@%p102 bra 	$L__BB0_47;
	add.s32 	%r40, %r6, %r181;
	setp.gt.s32 	%p103, %r40, -1;
	setp.lt.s32 	%p104, %r40, %r68;
	and.pred  	%p105, %p103, %p104;
	and.pred  	%p106, %p1, %p105;
	not.pred 	%p107, %p106;
	@%p107 bra 	$L__BB0_47;
	add.s32 	%r164, %r40, %r16;
	cvt.s64.s32 	%rd178, %r164;
	add.s64 	%rd179, %rd178, %rd4;
	shl.b64 	%rd180, %rd179, 2;
	add.s64 	%rd181, %rd2, %rd180;
	ld.global.f32 	%f71, [%rd181];
	add.s32 	%r165, %r181, %r17;
	add.s32 	%r166, %r165, %r14;
	mul.wide.u32 	%rd182, %r166, 4;
	add.s64 	%rd183, %rd1, %rd182;
	ld.global.f32 	%f72, [%rd183];
	fma.rn.f32 	%f75, %f71, %f72, %f75;
$L__BB0_47:
	add.s32 	%r178, %r178, 1;
	setp.ne.s32 	%p108, %r178, %r72;
	@%p108 bra 	$L__BB0_7;
	ld.param.u32 	%r175, [_Z18convolution_kernelPKfS0_Pfiiiiiii_param_9];
	ld.param.u64 	%rd189, [_Z18convolution_kernelPKfS0_Pfiiiiiii_param_2];
	add.s32 	%r167, %r177, %r5;
	mul.lo.s32 	%r168, %r167, %r1;
	cvt.s64.s32 	%rd184, %r168;
	add.s64 	%rd185, %rd184, %rd5;
	cvta.to.global.u64 	%rd186, %rd189;
	shl.b64 	%rd187, %rd185, 2;
	add.s64 	%rd188, %rd186, %rd187;
	st.global.f32 	[%rd188], %f75;
	add.s32 	%r177, %r177, 1;
	setp.ne.s32 	%p109, %r177, %r175;
	@%p109 bra 	$L__BB0_6;
	add.s32 	%r176, %r176, 1;
	setp.eq.s32 	%p110, %r176, %r70;
	@%p110 bra 	$L__BB0_73;
	bra.uni 	$L__BB0_5;
$L__BB0_50:
	ld.param.u32 	%r172, [_Z18convolution_kernelPKfS0_Pfiiiiiii_param_9];
	and.b32  	%r44, %r172, 3;
	and.b32  	%r45, %r172, 2147483644;
	and.b32  	%r46, %r172, 1;
	mov.b32 	%r183, 0;
$L__BB0_51:
	ld.param.u32 	%r173, [_Z18convolution_kernelPKfS0_Pfiiiiiii_param_9];
	setp.lt.u32 	%p18, %r173, 4;
	mov.b32 	%r186, 0;
	@%p18 bra 	$L__BB0_54;
	mov.b32 	%r184, 0;
$L__BB0_53:
	.pragma "nounroll";
	add.s32 	%r120, %r184, %r5;
	mul.lo.s32 	%r121, %r120, %r1;
	cvt.s64.s32 	%rd71, %r121;
	add.s64 	%rd72, %rd71, %rd5;
	shl.b64 	%rd73, %rd72, 2;
	add.s64 	%rd74, %rd3, %rd73;
	mov.b32 	%r122, 0;
	st.global.u32 	[%rd74], %r122;
	add.s32 	%r123, %r121, %r1;
	cvt.s64.s32 	%rd75, %r123;
	add.s64 	%rd76, %rd75, %rd5;
	shl.b64 	%rd77, %rd76, 2;
	add.s64 	%rd78, %rd3, %rd77;
	st.global.u32 	[%rd78], %r122;
	add.s32 	%r124, %r120, 2;
	mul.lo.s32 	%r125, %r124, %r1;
	cvt.s64.s32 	%rd79, %r125;
	add.s64 	%rd80, %rd79, %rd5;
	shl.b64 	%rd81, %rd80, 2;
	add.s64 	%rd82, %rd3, %rd81;
	st.global.u32 	[%rd82], %r122;
	add.s32 	%r126, %r120, 3;
	mul.lo.s32 	%r127, %r126, %r1;
	cvt.s64.s32 	%rd83, %r127;
	add.s64 	%rd84, %rd83, %rd5;
	shl.b64 	%rd85, %rd84, 2;
	add.s64 	%rd86, %rd3, %rd85;
	st.global.u32 	[%rd86], %r122;
	add.s32 	%r184, %r184, 4;
	setp.ne.s32 	%p19, %r184, %r45;
	mov.u32 	%r186, %r45;
	@%p19 bra 	$L__BB0_53;
$L__BB0_54:
	setp.eq.s32 	%p20, %r44, 0;
	@%p20 bra 	$L__BB0_59;
	setp.eq.s32 	%p21, %r44, 1;
	@%p21 bra 	$L__BB0_57;
	add.s32 	%r128, %r186, %r5;
	mul.lo.s32 	%r129, %r128, %r1;
	cvt.s64.s32 	%rd87, %r129;
	add.s64 	%rd88, %rd87, %rd5;
	shl.b64 	%rd89, %rd88, 2;
	add.s64 	%rd90, %rd3, %rd89;
	mov.b32 	%r130, 0;
	st.global.u32 	[%rd90], %r130;
	add.s32 	%r131, %r129, %r1;
	cvt.s64.s32 	%rd91, %r131;
	add.s64 	%rd92, %rd91, %rd5;
	shl.b64 	%rd93, %rd92, 2;
	add.s64 	%rd94, %rd3, %rd93;
	st.global.u32 	[%rd94], %r130;
	add.s32 	%r186, %r186, 2;
$L__BB0_57:
	setp.eq.s32 	%p22, %r46, 0;
	@%p22 bra 	$L__BB0_59;
	add.s32 	%r132, %r186, %r5;
	mul.lo.s32 	%r133, %r132, %r1;
	cvt.s64.s32 	%rd95, %r133;
	add.s64 	%rd96, %rd95, %rd5;
	shl.b64 	%rd97, %rd96, 2;
	add.s64 	%rd98, %rd3, %rd97;
	mov.b32 	%r134, 0;
	st.global.u32 	[%rd98], %r134;
$L__BB0_59:
	add.s32 	%r183, %r183, 1;
	setp.eq.s32 	%p23, %r183, %r70;
	@%p23 bra 	$L__BB0_73;
	bra.uni 	$L__BB0_51;
$L__BB0_60:
	ld.param.u32 	%r170, [_Z18convolution_kernelPKfS0_Pfiiiiiii_param_9];
	and.b32  	%r54, %r170, 7;
	add.s32 	%r55, %r54, -1;
	and.b32  	%r56, %r170, 3;
	and.b32  	%r57, %r170, 2147483640;
	and.b32  	%r58, %r170, 1;
	mov.b32 	%r187, 0;
$L__BB0_61:
	ld.param.u32 	%r171, [_Z18convolution_kernelPKfS0_Pfiiiiiii_param_9];
	setp.lt.u32 	%p9, %r171, 8;
	mov.b32 	%r190, 0;
	@%p9 bra 	$L__BB0_64;
	mov.b32 	%r188, 0;
$L__BB0_63:
	.pragma "nounroll";
	add.s32 	%r86, %r188, %r5;
	mul.lo.s32 	%r87, %r86, %r1;
	cvt.s64.s32 	%rd11, %r87;
	add.s64 	%rd12, %rd11, %rd5;
	shl.b64 	%rd13, %rd12, 2;
	add.s64 	%rd14, %rd3, %rd13;
	mov.b32 	%r88, 0;
	st.global.u32 	[%rd14], %r88;
	add.s32 	%r89, %r87, %r1;
	cvt.s64.s32 	%rd15, %r89;
	add.s64 	%rd16, %rd15, %rd5;
	shl.b64 	%rd17, %rd16, 2;
	add.s64 	%rd18, %rd3, %rd17;
	st.global.u32 	[%rd18], %r88;
	add.s32 	%r90, %r86, 2;
	mul.lo.s32 	%r91, %r90, %r1;
	cvt.s64.s32 	%rd19, %r91;
	add.s64 	%rd20, %rd19, %rd5;
	shl.b64 	%rd21, %rd20, 2;
	add.s64 	%rd22, %rd3, %rd21;
	st.global.u32 	[%rd22], %r88;
	add.s32 	%r92, %r86, 3;
	mul.lo.s32 	%r93, %r92, %r1;
	cvt.s64.s32 	%rd23, %r93;
	add.s64 	%rd24, %rd23, %rd5;
	shl.b64 	%rd25, %rd24, 2;
	add.s64 	%rd26, %rd3, %rd25;
	st.global.u32 	[%rd26], %r88;
	add.s32 	%r94, %r86, 4;
	mul.lo.s32 	%r95, %r94, %r1;
	cvt.s64.s32 	%rd27, %r95;
	add.s64 	%rd28, %rd27, %rd5;
	shl.b64 	%rd29, %rd28, 2;
	add.s64 	%rd30, %rd3, %rd29;
	st.global.u32 	[%rd30], %r88;
	add.s32 	%r96, %r86, 5;
	mul.lo.s32 	%r97, %r96, %r1;
	cvt.s64.s32 	%rd31, %r97;
	add.s64 	%rd32, %rd31, %rd5;
	shl.b64 	%rd33, %rd32, 2;
	add.s64 	%rd34, %rd3, %rd33;
	st.global.u32 	[%rd34], %r88;
	add.s32 	%r98, %r86, 6;
	mul.lo.s32 	%r99, %r98, %r1;
	cvt.s64.s32 	%rd35, %r99;
	add.s64 	%rd36, %rd35, %rd5;
	shl.b64 	%rd37, %rd36, 2;
	add.s64 	%rd38, %rd3, %rd37;
	st.global.u32 	[%rd38], %r88;
	add.s32 	%r100, %r86, 7;
	mul.lo.s32 	%r101, %r100, %r1;
	cvt.s64.s32 	%rd39, %r101;
	add.s64 	%rd40, %rd39, %rd5;
	shl.b64 	%rd41, %rd40, 2;
	add.s64 	%rd42, %rd3, %rd41;
	st.global.u32 	[%rd42], %r88;
	add.s32 	%r188, %r188, 8;
	setp.ne.s32 	%p10, %r188, %r57;
	mov.u32 	%r190, %r57;
	@%p10 bra 	$L__BB0_63;
$L__BB0_64:
	setp.eq.s32 	%p11, %r54, 0;
	@%p11 bra 	$L__BB0_72;
	setp.lt.u32 	%p12, %r55, 3;
	@%p12 bra 	$L__BB0_67;
	add.s32 	%r102, %r190, %r5;
	mul.lo.s32 	%r103, %r102, %r1;
	cvt.s64.s32 	%rd43, %r103;
	add.s64 	%rd44, %rd43, %rd5;
	shl.b64 	%rd45, %rd44, 2;
	add.s64 	%rd46, %rd3, %rd45;
	mov.b32 	%r104, 0;
	st.global.u32 	[%rd46], %r104;
	add.s32 	%r105, %r103, %r1;
	cvt.s64.s32 	%rd47, %r105;
	add.s64 	%rd48, %rd47, %rd5;
	shl.b64 	%rd49, %rd48, 2;
	add.s64 	%rd50, %rd3, %rd49;
	st.global.u32 	[%rd50], %r104;
	add.s32 	%r106, %r102, 2;
	mul.lo.s32 	%r107, %r106, %r1;
	cvt.s64.s32 	%rd51, %r107;
	add.s64 	%rd52, %rd51, %rd5;
	shl.b64 	%rd53, %rd52, 2;
	add.s64 	%rd54, %rd3, %rd53;
	st.global.u32 	[%rd54], %r104;
	add.s32 	%r108, %r102, 3;
	mul.lo.s32 	%r109, %r108, %r1;
	cvt.s64.s32 	%rd55, %r109;
	add.s64 	%rd56, %rd55, %rd5;
	shl.b64 	%rd57, %rd56, 2;
	add.s64 	%rd58, %rd3, %rd57;
	st.global.u32 	[%rd58], %r104;
	add.s32 	%r190, %r190, 4;
$L__BB0_67:
	setp.eq.s32 	%p13, %r56, 0;
	@%p13 bra 	$L__BB0_72;
	setp.eq.s32 	%p14, %r56, 1;
	@%p14 bra 	$L__BB0_70;
	add.s32 	%r110, %r190, %r5;
	mul.lo.s32 	%r111, %r110, %r1;
	cvt.s64.s32 	%rd59, %r111;
	add.s64 	%rd60, %rd59, %rd5;
	shl.b64 	%rd61, %rd60, 2;
	add.s64 	%rd62, %rd3, %rd61;
	mov.b32 	%r112, 0;
	st.global.u32 	[%rd62], %r112;
	add.s32 	%r113, %r111, %r1;
	cvt.s64.s32 	%rd63, %r113;
	add.s64 	%rd64, %rd63, %rd5;
	shl.b64 	%rd65, %rd64, 2;
	add.s64 	%rd66, %rd3, %rd65;
	st.global.u32 	[%rd66], %r112;
	add.s32 	%r190, %r190, 2;
$L__BB0_70:
	setp.eq.s32 	%p15, %r58, 0;
	@%p15 bra 	$L__BB0_72;
	add.s32 	%r114, %r190, %r5;
	mul.lo.s32 	%r115, %r114, %r1;
	cvt.s64.s32 	%rd67, %r115;
	add.s64 	%rd68, %rd67, %rd5;
	shl.b64 	%rd69, %rd68, 2;
	add.s64 	%rd70, %rd3, %rd69;
	mov.b32 	%r116, 0;
	st.global.u32 	[%rd70], %r116;
$L__BB0_72:
	add.s32 	%r187, %r187, 1;
	setp.ne.s32 	%p16, %r187, %r70;
	@%p16 bra 	$L__BB0_61;
$L__BB0_73:
	ret;

}


// ===== COMPILED SASS (sm_100) =====

	.target	sm_100

	.elftype	@"ET_EXEC"


//--------------------- .note.nv.tkinfo           --------------------------
	.section	.note.nv.tkinfo,"",@"SHT_NOTE"
	.sectionflags	@"SHF_NOTE_NV_TKINFO"
	.tkinfo
        /*0018*/ 	.word	0x00000002
        /*0030*/ 	.string	""
        /*0030*/ 	.string	"ptxas"
        /*0030*/ 	.string	"Cuda compilation tools, release 13.0, V13.0.88"
        /*0030*/ 	.string	"Build cuda_13.0.r13.0/compiler.36424714_0"
        /*0030*/ 	.string	"-arch sm_100 -m 64 "



//--------------------- .note.nv.cuinfo           --------------------------
	.section	.note.nv.cuinfo,"",@"SHT_NOTE"
	.sectionflags	@"SHF_NOTE_NV_CUINFO"
        /*0018*/ 	.short	0x0002
        /*001a*/ 	.short	0x0064
        /*001c*/ 	.short	0x0082
	.zero		2


//--------------------- .nv.info                  --------------------------
	.section	.nv.info,"",@"SHT_CUDA_INFO"
	.align	4


	//----- nvinfo : EIATTR_REGCOUNT
	.align		4
        /*0000*/ 	.byte	0x04, 0x2f
        /*0002*/ 	.short	(.L_1 - .L_0)
	.align		4
.L_0:
        /*0004*/ 	.word	index@(_Z18convolution_kernelPKfS0_Pfiiiiiii)
        /*0008*/ 	.word	0x00000020


	//----- nvinfo : EIATTR_FRAME_SIZE
	.align		4
.L_1:
        /*000c*/ 	.byte	0x04, 0x11
        /*000e*/ 	.short	(.L_3 - .L_2)
	.align		4
.L_2:
        /*0010*/ 	.word	index@(_Z18convolution_kernelPKfS0_Pfiiiiiii)
        /*0014*/ 	.word	0x00000000


	//----- nvinfo : EIATTR_MIN_STACK_SIZE
	.align		4
.L_3:
        /*0018*/ 	.byte	0x04, 0x12
        /*001a*/ 	.short	(.L_5 - .L_4)
	.align		4
.L_4:
        /*001c*/ 	.word	index@(_Z18convolution_kernelPKfS0_Pfiiiiiii)
        /*0020*/ 	.word	0x00000000
.L_5:


//--------------------- .nv.compat                --------------------------
	.section	.nv.compat,"",@"SHT_CUDA_COMPAT_INFO"
	.align	4
        /*0000*/ 	.byte	0x02, 0x09, 0x00, 0x00, 0x02, 0x02, 0x01, 0x00, 0x02, 0x05, 0x05, 0x00, 0x03, 0x07, 0x01, 0x01
        /*0010*/ 	.byte	0x02, 0x03, 0x00, 0x00, 0x02, 0x06, 0x01, 0x00, 0x04, 0x0b, 0x08, 0x00, 0x09, 0x00, 0x00, 0x00
        /*0020*/ 	.byte	0x00, 0x00, 0x00, 0x00


//--------------------- .nv.info._Z18convolution_kernelPKfS0_Pfiiiiiii --------------------------
	.section	.nv.info._Z18convolution_kernelPKfS0_Pfiiiiiii,"",@"SHT_CUDA_INFO"
	.sectionflags	@""
	.align	4


	//----- nvinfo : EIATTR_CUDA_API_VERSION
	.align		4
        /*0000*/ 	.byte	0x04, 0x37
        /*0002*/ 	.short	(.L_7 - .L_6)
.L_6:
        /*0004*/ 	.word	0x00000082


	//----- nvinfo : EIATTR_KPARAM_INFO
	.align		4
.L_7:
        /*0008*/ 	.byte	0x04, 0x17
        /*000a*/ 	.short	(.L_9 - .L_8)
.L_8:
        /*000c*/ 	.word	0x00000000
        /*0010*/ 	.short	0x0009
        /*0012*/ 	.short	0x0030
        /*0014*/ 	.byte	0x00, 0xf0, 0x11, 0x00


	//----- nvinfo : EIATTR_KPARAM_INFO
	.align		4
.L_9:
        /*0018*/ 	.byte	0x04, 0x17
        /*001a*/ 	.short	(.L_11 - .L_10)
.L_10:
        /*001c*/ 	.word	0x00000000
        /*0020*/ 	.short	0x0008
        /*0022*/ 	.short	0x002c
        /*0024*/ 	.byte	0x00, 0xf0, 0x11, 0x00


	//----- nvinfo : EIATTR_KPARAM_INFO
	.align		4
.L_11:
        /*0028*/ 	.byte	0x04, 0x17
        /*002a*/ 	.short	(.L_13 - .L_12)
.L_12:
        /*002c*/ 	.word	0x00000000
        /*0030*/ 	.short	0x0007
        /*0032*/ 	.short	0x0028
        /*0034*/ 	.byte	0x00, 0xf0, 0x11, 0x00


	//----- nvinfo : EIATTR_KPARAM_INFO
	.align		4
.L_13:
        /*0038*/ 	.byte	0x04, 0x17
        /*003a*/ 	.short	(.L_15 - .L_14)
.L_14:
        /*003c*/ 	.word	0x00000000
        /*0040*/ 	.short	0x0006
        /*0042*/ 	.short	0x0024
        /*0044*/ 	.byte	0x00, 0xf0, 0x11, 0x00


	//----- nvinfo : EIATTR_KPARAM_INFO
	.align		4
.L_15:
        /*0048*/ 	.byte	0x04, 0x17
        /*004a*/ 	.short	(.L_17 - .L_16)
.L_16:
        /*004c*/ 	.word	0x00000000
        /*0050*/ 	.short	0x0005
        /*0052*/ 	.short	0x0020
        /*0054*/ 	.byte	0x00, 0xf0, 0x11, 0x00


	//----- nvinfo : EIATTR_KPARAM_INFO
	.align		4
.L_17:
        /*0058*/ 	.byte	0x04, 0x17
        /*005a*/ 	.short	(.L_19 - .L_18)
.L_18:
        /*005c*/ 	.word	0x00000000
        /*0060*/ 	.short	0x0004
        /*0062*/ 	.short	0x001c
        /*0064*/ 	.byte	0x00, 0xf0, 0x11, 0x00


	//----- nvinfo : EIATTR_KPARAM_INFO
	.align		4
.L_19:
        /*0068*/ 	.byte	0x04, 0x17
        /*006a*/ 	.short	(.L_21 - .L_20)
.L_20:
        /*006c*/ 	.word	0x00000000
        /*0070*/ 	.short	0x0003
        /*0072*/ 	.short	0x0018
        /*0074*/ 	.byte	0x00, 0xf0, 0x11, 0x00


	//----- nvinfo : EIATTR_KPARAM_INFO
	.align		4
.L_21:
        /*0078*/ 	.byte	0x04, 0x17
        /*007a*/ 	.short	(.L_23 - .L_22)
.L_22:
        /*007c*/ 	.word	0x00000000
        /*0080*/ 	.short	0x0002
        /*0082*/ 	.short	0x0010
        /*0084*/ 	.byte	0x00, 0xf5, 0x21, 0x00


	//----- nvinfo : EIATTR_KPARAM_INFO
	.align		4
.L_23:
        /*0088*/ 	.byte	0x04, 0x17
        /*008a*/ 	.short	(.L_25 - .L_24)
.L_24:
        /*008c*/ 	.word	0x00000000
        /*0090*/ 	.short	0x0001
        /*0092*/ 	.short	0x0008
        /*0094*/ 	.byte	0x00, 0xf5, 0x21, 0x00


	//----- nvinfo : EIATTR_KPARAM_INFO
	.align		4
.L_25:
        /*0098*/ 	.byte	0x04, 0x17
        /*009a*/ 	.short	(.L_27 - .L_26)
.L_26:
        /*009c*/ 	.word	0x00000000
        /*00a0*/ 	.short	0x0000
        /*00a2*/ 	.short	0x0000
        /*00a4*/ 	.byte	0x00, 0xf5, 0x21, 0x00


	//----- nvinfo : EIATTR_SPARSE_MMA_MASK
	.align		4
.L_27:
        /*00a8*/ 	.byte	0x03, 0x50
        /*00aa*/ 	.short	0x0000


	//----- nvinfo : EIATTR_MAXREG_COUNT
	.align		4
        /*00ac*/ 	.byte	0x03, 0x1b
        /*00ae*/ 	.short	0x00ff


	//----- nvinfo : EIATTR_MERCURY_ISA_VERSION
	.align		4
        /*00b0*/ 	.byte	0x03, 0x5f
        /*00b2*/ 	.short	0x0101


	//----- nvinfo : EIATTR_VRC_CTA_INIT_COUNT
	.align		4
        /*00b4*/ 	.byte	0x02, 0x4a
	.zero		1
	.zero		1


	//----- nvinfo : EIATTR_EXIT_INSTR_OFFSETS
	.align		4
        /*00b8*/ 	.byte	0x04, 0x1c
        /*00ba*/ 	.short	(.L_29 - .L_28)


	//   ....[0]....
.L_28:
        /*00bc*/ 	.word	0x000000c0


	//   ....[1]....
        /*00c0*/ 	.word	0x00000120


	//   ....[2]....
        /*00c4*/ 	.word	0x00001b40


	//   ....[3]....
        /*00c8*/ 	.word	0x00002000


	//   ....[4]....
        /*00cc*/ 	.word	0x000028b0


	//----- nvinfo : EIATTR_CRS_STACK_SIZE
	.align		4
.L_29:
        /*00d0*/ 	.byte	0x04, 0x1e
        /*00d2*/ 	.short	(.L_31 - .L_30)
.L_30:
        /*00d4*/ 	.word	0x00000000


	//----- nvinfo : EIATTR_CBANK_PARAM_SIZE
	.align		4
.L_31:
        /*00d8*/ 	.byte	0x03, 0x19
        /*00da*/ 	.short	0x0034


	//----- nvinfo : EIATTR_PARAM_CBANK
	.align		4
        /*00dc*/ 	.byte	0x04, 0x0a
        /*00de*/ 	.short	(.L_33 - .L_32)
	.align		4
.L_32:
        /*00e0*/ 	.word	index@(.nv.constant0._Z18convolution_kernelPKfS0_Pfiiiiiii)
        /*00e4*/ 	.short	0x0380
        /*00e6*/ 	.short	0x0034


	//----- nvinfo : EIATTR_SW_WAR
	.align		4
.L_33:
        /*00e8*/ 	.byte	0x04, 0x36
        /*00ea*/ 	.short	(.L_35 - .L_34)
.L_34:
        /*00ec*/ 	.word	0x00000008
.L_35:


//--------------------- .nv.callgraph             --------------------------
	.section	.nv.callgraph,"",@"SHT_CUDA_CALLGRAPH"
	.align	4
	.sectionentsize	8
	.align		4
        /*0000*/ 	.word	0x00000000
	.align		4
        /*0004*/ 	.word	0xffffffff
	.align		4
        /*0008*/ 	.word	0x00000000
	.align		4
        /*000c*/ 	.word	0xfffffffe
	.align		4
        /*0010*/ 	.word	0x00000000
	.align		4
        /*0014*/ 	.word	0xfffffffd
	.align		4
        /*0018*/ 	.word	0x00000000
	.align		4
        /*001c*/ 	.word	0xfffffffc


//--------------------- .text._Z18convolution_kernelPKfS0_Pfiiiiiii --------------------------
	.section	.text._Z18convolution_kernelPKfS0_Pfiiiiiii,"ax",@progbits
	.align	128
        .global         _Z18convolution_kernelPKfS0_Pfiiiiiii
        .type           _Z18convolution_kernelPKfS0_Pfiiiiiii,@function
        .size           _Z18convolution_kernelPKfS0_Pfiiiiiii,(.L_x_23 - _Z18convolution_kernelPKfS0_Pfiiiiiii)
        .other          _Z18convolution_kernelPKfS0_Pfiiiiiii,@"STO_CUDA_ENTRY STV_DEFAULT"
_Z18convolution_kernelPKfS0_Pfiiiiiii:
.text._Z18convolution_kernelPKfS0_Pfiiiiiii:
[----:B------:R-:W-:Y:S01]  /*0000*/  LDC R1, c[0x0][0x37c] ;  /* 0x0000df00ff017b82 */ /* 0x000fe20000000800 */
[----:B------:R-:W0:Y:S07]  /*0010*/  S2R R5, SR_CTAID.Y ;  /* 0x0000000000057919 */ /* 0x000e2e0000002600 */
[----:B------:R-:W1:Y:S01]  /*0020*/  LDC.64 R6, c[0x0][0x3a0] ;  /* 0x0000e800ff067b82 */ /* 0x000e620000000a00 */
[----:B------:R-:W2:Y:S01]  /*0030*/  LDCU UR5, c[0x0][0x39c] ;  /* 0x00007380ff0577ac */ /* 0x000ea20008000800 */
[----:B------:R-:W0:Y:S01]  /*0040*/  S2R R2, SR_TID.Y ;  /* 0x0000000000027919 */ /* 0x000e220000002200 */
[----:B------:R-:W3:Y:S01]  /*0050*/  S2R R3, SR_CTAID.X ;  /* 0x0000000000037919 */ /* 0x000ee20000002500 */
[----:B------:R-:W3:Y:S01]  /*0060*/  S2R R0, SR_TID.X ;  /* 0x0000000000007919 */ /* 0x000ee20000002100 */
[----:B0-----:R-:W-:-:S05]  /*0070*/  IMAD R5, R5, 0x5, R2 ;  /* 0x0000000505057824 */ /* 0x001fca00078e0202 */
[----:B-1----:R-:W-:Y:S01]  /*0080*/  ISETP.GE.AND P0, PT, R5, R6, PT ;  /* 0x000000060500720c */ /* 0x002fe20003f06270 */
[----:B---3--:R-:W-:-:S05]  /*0090*/  IMAD R3, R3, 0x5, R0 ;  /* 0x0000000503037824 */ /* 0x008fca00078e0200 */
[----:B--2---:R-:W-:-:S04]  /*00a0*/  ISETP.GE.OR P0, PT, R3, UR5, P0 ;  /* 0x0000000503007c0c */ /* 0x004fc80008706670 */
[----:B------:R-:W-:-:S13]  /*00b0*/  ISETP.LT.OR P0, PT, R7, 0x1, P0 ;  /* 0x000000010700780c */ /* 0x000fda0000701670 */
[----:B------:R-:W-:Y:S05]  /*00c0*/  @P0 EXIT ;  /* 0x000000000000094d */ /* 0x000fea0003800000 */
[----:B------:R-:W0:Y:S01]  /*00d0*/  LDC R4, c[0x0][0x3b0] ;  /* 0x0000ec00ff047b82 */ /* 0x000e220000000800 */
[----:B------:R-:W1:Y:S02]  /*00e0*/  LDCU UR7, c[0x0][0x3a8] ;  /* 0x00007500ff0777ac */ /* 0x000e640008000800 */
[----:B-1----:R-:W-:Y:S01]  /*00f0*/  USHF.R.U32.HI UR4, URZ, 0x1, UR7 ;  /* 0x00000001ff047899 */ /* 0x002fe20008011607 */
[----:B0-----:R-:W-:-:S05]  /*0100*/  ISETP.GE.AND P0, PT, R4, 0x1, PT ;  /* 0x000000010400780c */ /* 0x001fca0003f06270 */
[----:B------:R-:W-:-:S08]  /*0110*/  VIADD R0, R3, -UR4 ;  /* 0x8000000403007c36 */ /* 0x000fd00008000000 */
[----:B------:R-:W-:Y:S05]  /*0120*/  @!P0 EXIT ;  /* 0x000000000000894d */ /* 0x000fea0003800000 */
[----:B------:R-:W0:Y:S01]  /*0130*/  LDCU UR4, c[0x0][0x3ac] ;  /* 0x00007580ff0477ac */ /* 0x000e220008000800 */
[----:B------:R-:W1:Y:S01]  /*0140*/  S2UR UR14, SR_CTAID.Z ;  /* 0x00000000000e79c3 */ /* 0x000e620000002700 */
[----:B------:R-:W-:Y:S02]  /*0150*/  IMAD R2, R6, UR5, RZ ;  /* 0x0000000506027c24 */ /* 0x000fe4000f8e02ff */
[----:B------:R-:W-:Y:S01]  /*0160*/  IMAD R3, R5, UR5, R3 ;  /* 0x0000000505037c24 */ /* 0x000fe2000f8e0203 */
[----:B------:R-:W2:Y:S01]  /*0170*/  LDCU.64 UR10, c[0x0][0x358] ;  /* 0x00006b00ff0a77ac */ /* 0x000ea20008000a00 */
[----:B0-----:R-:W-:-:S09]  /*0180*/  UISETP.GE.AND UP0, UPT, UR4, 0x1, UPT ;  /* 0x000000010400788c */ /* 0x001fd2000bf06270 */
[----:B-12---:R-:W-:Y:S05]  /*0190*/  BRA.U !UP0, `(.L_x_0) ;  /* 0x0000001d08a07547 */ /* 0x006fea000b800000 */
[----:B------:R-:W-:-:S09]  /*01a0*/  UISETP.GE.AND UP0, UPT, UR7, 0x1, UPT ;  /* 0x000000010700788c */ /* 0x000fd2000bf06270 */
[----:B------:R-:W-:Y:S05]  /*01b0*/  BRA.U !UP0, `(.L_x_1) ;  /* 0x00000019086c7547 */ /* 0x000fea000b800000 */
[----:B------:R-:W-:Y:S01]  /*01c0*/  IMAD R4, R2, UR14, RZ ;  /* 0x0000000e02047c24 */ /* 0x000fe2000f8e02ff */
[----:B------:R-:W-:Y:S02]  /*01d0*/  USHF.R.U32.HI UR4, URZ, 0x1, UR4 ;  /* 0x00000001ff047899 */ /* 0x000fe40008011604 */
[----:B------:R-:W-:Y:S02]  /*01e0*/  ULOP3.LUT UR12, UR7, 0x7, URZ, 0xc0, !UPT ;  /* 0x00000007070c7892 */ /* 0x000fe4000f8ec0ff */
[----:B------:R-:W-:Y:S01]  /*01f0*/  SHF.R.S32.HI R6, RZ, 0x1f, R4 ;  /* 0x0000001fff067819 */ /* 0x000fe20000011404 */
[----:B------:R-:W-:Y:S01]  /*0200*/  ULOP3.LUT UR13, UR7, 0x3, URZ, 0xc0, !UPT ;  /* 0x00000003070d7892 */ /* 0x000fe2000f8ec0ff */
[----:B------:R-:W-:Y:S01]  /*0210*/  VIADD R5, R5, -UR4 ;  /* 0x8000000405057c36 */ /* 0x000fe20008000000 */
[----:B------:R-:W-:Y:S01]  /*0220*/  ULOP3.LUT UR7, UR7, 0x7ffffff8, URZ, 0xc0, !UPT ;  /* 0x7ffffff807077892 */ /* 0x000fe2000f8ec0ff */
[----:B------:R-:W-:-:S11]  /*0230*/  UMOV UR4, URZ ;  /* 0x000000ff00047c82 */ /* 0x000fd60008000000 */
.L_x_10:
[----:B------:R-:W-:-:S05]  /*0240*/  UMOV UR5, URZ ;  /* 0x000000ff00057c82 */ /* 0x000fca0008000000 */
.L_x_9:
[----:B0-----:R-:W0:Y:S01]  /*0250*/  LDCU UR6, c[0x0][0x3b0] ;  /* 0x00007600ff0677ac */ /* 0x001e220008000800 */
[----:B------:R-:W-:Y:S01]  /*0260*/  IMAD.MOV.U32 R7, RZ, RZ, RZ ;  /* 0x000000ffff077224 */ /* 0x000fe200078e00ff */
[----:B------:R-:W1:Y:S01]  /*0270*/  LDCU.64 UR8, c[0x0][0x3a8] ;  /* 0x00007500ff0877ac */ /* 0x000e620008000a00 */
[----:B0-----:R-:W-:Y:S02]  /*0280*/  UIMAD UR6, UR4, UR6, UR5 ;  /* 0x00000006040672a4 */ /* 0x001fe4000f8e0205 */
[----:B-1----:R-:W-:-:S04]  /*0290*/  UIMAD UR8, UR8, UR9, URZ ;  /* 0x00000009080872a4 */ /* 0x002fc8000f8e02ff */
[----:B------:R-:W-:-:S03]  /*02a0*/  UIMAD UR8, UR6, UR8, URZ ;  /* 0x00000008060872a4 */ /* 0x000fc6000f8e02ff */
[----:B------:R-:W-:-:S09]  /*02b0*/  UMOV UR6, URZ ;  /* 0x000000ff00067c82 */ /* 0x000fd20008000000 */
.L_x_8:
[----:B------:R-:W0:Y:S01]  /*02c0*/  LDC.64 R10, c[0x0][0x3a8] ;  /* 0x0000ea00ff0a7b82 */ /* 0x000e220000000a00 */
[----:B------:R-:W1:Y:S01]  /*02d0*/  LDCU UR9, c[0x0][0x3a0] ;  /* 0x00007400ff0977ac */ /* 0x000e620008000800 */
[----:B------:R-:W-:Y:S02]  /*02e0*/  VIADD R9, R5, UR6 ;  /* 0x0000000605097c36 */ /* 0x000fe40008000000 */
[----:B------:R-:W-:-:S03]  /*02f0*/  IMAD.MOV.U32 R21, RZ, RZ, RZ ;  /* 0x000000ffff157224 */ /* 0x000fc600078e00ff */
[----:B-1----:R-:W-:-:S04]  /*0300*/  ISETP.GE.AND P0, PT, R9, UR9, PT ;  /* 0x0000000909007c0c */ /* 0x002fc8000bf06270 */
[----:B------:R-:W-:Y:S01]  /*0310*/  ISETP.GT.AND P0, PT, R9, -0x1, !P0 ;  /* 0xffffffff0900780c */ /* 0x000fe20004704270 */
[C---:B0-----:R-:W-:Y:S01]  /*0320*/  IMAD R8, R10.reuse, UR6, RZ ;  /* 0x000000060a087c24 */ /* 0x041fe2000f8e02ff */
[----:B------:R-:W-:Y:S01]  /*0330*/  ISETP.GE.U32.AND P1, PT, R10, 0x8, PT ;  /* 0x000000080a00780c */ /* 0x000fe20003f26070 */
[----:B------:R-:W-:-:S06]  /*0340*/  UIADD3 UR6, UPT, UPT, UR6, 0x1, URZ ;  /* 0x0000000106067890 */ /* 0x000fcc000fffe0ff */
[----:B------:R-:W-:-:S04]  /*0350*/  ISETP.NE.AND P2, PT, R11, UR6, PT ;  /* 0x000000060b007c0c */ /* 0x000fc8000bf45270 */
[----:B------:R-:W-:Y:S02]  /*0360*/  P2R R20, PR, RZ, 0x4 ;  /* 0x00000004ff147803 */ /* 0x000fe40000000000 */
[----:B------:R-:W-:Y:S07]  /*0370*/  @!P1 BRA `(.L_x_2) ;  /* 0x0000000c00a09947 */ /* 0x000fee0003800000 */
[----:B------:R-:W0:Y:S01]  /*0380*/  LDCU UR9, c[0x0][0x39c] ;  /* 0x00007380ff0977ac */ /* 0x000e220008000800 */
[C---:B------:R-:W-:Y:S01]  /*0390*/  VIADD R22, R0.reuse, 0x1 ;  /* 0x0000000100167836 */ /* 0x040fe20000000000 */
[----:B------:R-:W1:Y:S01]  /*03a0*/  LDC.64 R14, c[0x0][0x388] ;  /* 0x0000e200ff0e7b82 */ /* 0x000e620000000a00 */
[----:B------:R-:W-:Y:S02]  /*03b0*/  VIADD R24, R0, 0x2 ;  /* 0x0000000200187836 */ /* 0x000fe40000000000 */
[----:B------:R-:W-:Y:S01]  /*03c0*/  VIADD R21, R8, UR8 ;  /* 0x0000000808157c36 */ /* 0x000fe20008000000 */
[----:B0-----:R-:W-:Y:S02]  /*03d0*/  ISETP.GE.AND P3, PT, R0, UR9, PT ;  /* 0x0000000900007c0c */ /* 0x001fe4000bf66270 */
[----:B------:R-:W-:Y:S02]  /*03e0*/  ISETP.GE.AND P2, PT, R22, UR9, PT ;  /* 0x0000000916007c0c */ /* 0x000fe4000bf46270 */
[----:B------:R-:W-:-:S02]  /*03f0*/  ISETP.GT.AND P3, PT, R0, -0x1, !P3 ;  /* 0xffffffff0000780c */ /* 0x000fc40005f64270 */
[----:B------:R-:W-:Y:S02]  /*0400*/  ISETP.GT.AND P2, PT, R22, -0x1, !P2 ;  /* 0xffffffff1600780c */ /* 0x000fe40005744270 */
[----:B------:R-:W-:Y:S02]  /*0410*/  PLOP3.LUT P3, PT, P0, P3, PT, 0x80, 0x8 ;  /* 0x000000000008781c */ /* 0x000fe40000767070 */
[----:B------:R-:W-:Y:S02]  /*0420*/  PLOP3.LUT P2, PT, P0, P2, PT, 0x80, 0x8 ;  /* 0x000000000008781c */ /* 0x000fe40000745070 */
[----:B------:R-:W-:-:S04]  /*0430*/  ISETP.GE.AND P1, PT, R24, UR9, PT ;  /* 0x0000000918007c0c */ /* 0x000fc8000bf26270 */
[----:B------:R-:W-:-:S04]  /*0440*/  ISETP.GT.AND P1, PT, R24, -0x1, !P1 ;  /* 0xffffffff1800780c */ /* 0x000fc80004f24270 */
[----:B------:R-:W-:Y:S01]  /*0450*/  PLOP3.LUT P1, PT, P0, P1, PT, 0x80, 0x8 ;  /* 0x000000000008781c */ /* 0x000fe20000723070 */
[----:B------:R-:W0:Y:S01]  /*0460*/  @P3 LDC.64 R16, c[0x0][0x380] ;  /* 0x0000e000ff103b82 */ /* 0x000e220000000a00 */
[C---:B------:R-:W-:Y:S02]  /*0470*/  @P3 IMAD R11, R9.reuse, UR9, R0 ;  /* 0x00000009090b3c24 */ /* 0x040fe4000f8e0200 */
[----:B------:R-:W-:-:S03]  /*0480*/  @P2 IMAD R27, R9, UR9, R22 ;  /* 0x00000009091b2c24 */ /* 0x000fc6000f8e0216 */
[----:B------:R-:W-:Y:S02]  /*0490*/  @P3 IADD3 R23, P4, PT, R4, R11, RZ ;  /* 0x0000000b04173210 */ /* 0x000fe40007f9e0ff */
[----:B------:R-:W2:Y:S02]  /*04a0*/  @P3 LDC.64 R18, c[0x0][0x388] ;  /* 0x0000e200ff123b82 */ /* 0x000ea40000000a00 */
[----:B------:R-:W-:-:S06]  /*04b0*/  @P3 LEA.HI.X.SX32 R26, R11, R6, 0x1, P4 ;  /* 0x000000060b1a3211 */ /* 0x000fcc00020f0eff */
[----:B------:R-:W3:Y:S08]  /*04c0*/  @P2 LDC.64 R12, c[0x0][0x380] ;  /* 0x0000e000ff0c2b82 */ /* 0x000ef00000000a00 */
[----:B------:R-:W4:Y:S01]  /*04d0*/  @P1 LDC.64 R10, c[0x0][0x380] ;  /* 0x0000e000ff0a1b82 */ /* 0x000f220000000a00 */
[----:B0-----:R-:W-:-:S04]  /*04e0*/  @P3 LEA R16, P4, R23, R16, 0x2 ;  /* 0x0000001017103211 */ /* 0x001fc800078810ff */
[----:B------:R-:W-:Y:S02]  /*04f0*/  @P3 LEA.HI.X R17, R23, R17, R26, 0x2, P4 ;  /* 0x0000001117113211 */ /* 0x000fe400020f141a */
[----:B------:R-:W-:Y:S01]  /*0500*/  @P2 IADD3 R25, P4, PT, R4, R27, RZ ;  /* 0x0000001b04192210 */ /* 0x000fe20007f9e0ff */
[----:B--2---:R-:W-:Y:S02]  /*0510*/  @P3 IMAD.WIDE.U32 R22, R21, 0x4, R18 ;  /* 0x0000000415163825 */ /* 0x004fe400078e0012 */
[----:B------:R-:W2:Y:S01]  /*0520*/  @P3 LDG.E R16, desc[UR10][R16.64] ;  /* 0x0000000a10103981 */ /* 0x000ea2000c1e1900 */
[----:B------:R-:W-:Y:S01]  /*0530*/  @P2 LEA.HI.X.SX32 R26, R27, R6, 0x1, P4 ;  /* 0x000000061b1a2211 */ /* 0x000fe200020f0eff */
[----:B------:R-:W-:Y:S02]  /*0540*/  @P1 IMAD R27, R9, UR9, R24 ;  /* 0x00000009091b1c24 */ /* 0x000fe4000f8e0218 */
[----:B------:R-:W2:Y:S01]  /*0550*/  @P3 LDG.E R22, desc[UR10][R22.64] ;  /* 0x0000000a16163981 */ /* 0x000ea2000c1e1900 */
[----:B---3--:R-:W-:-:S02]  /*0560*/  @P2 LEA R18, P5, R25, R12, 0x2 ;  /* 0x0000000c19122211 */ /* 0x008fc400078a10ff */
[----:B-1----:R-:W-:Y:S02]  /*0570*/  LEA R12, P4, R21, R14, 0x2 ;  /* 0x0000000e150c7211 */ /* 0x002fe400078810ff */
[----:B------:R-:W-:Y:S02]  /*0580*/  @P2 LEA.HI.X R19, R25, R13, R26, 0x2, P5 ;  /* 0x0000000d19132211 */ /* 0x000fe400028f141a */
[----:B------:R-:W-:Y:S02]  /*0590*/  LEA.HI.X R13, R21, R15, RZ, 0x2, P4 ;  /* 0x0000000f150d7211 */ /* 0x000fe400020f14ff */
[----:B------:R-:W-:Y:S01]  /*05a0*/  @P1 IADD3 R15, P4, PT, R4, R27, RZ ;  /* 0x0000001b040f1210 */ /* 0x000fe20007f9e0ff */
[----:B------:R0:W3:Y:S03]  /*05b0*/  @P2 LDG.E R18, desc[UR10][R18.64] ;  /* 0x0000000a12122981 */ /* 0x0000e6000c1e1900 */
[----:B------:R-:W-:Y:S01]  /*05c0*/  @P1 LEA.HI.X.SX32 R24, R27, R6, 0x1, P4 ;  /* 0x000000061b181211 */ /* 0x000fe200020f0eff */
[----:B------:R-:W3:Y:S01]  /*05d0*/  @P2 LDG.E R14, desc[UR10][R12.64+0x4] ;  /* 0x0000040a0c0e2981 */ /* 0x000ee2000c1e1900 */
[----:B----4-:R-:W-:-:S04]  /*05e0*/  @P1 LEA R10, P4, R15, R10, 0x2 ;  /* 0x0000000a0f0a1211 */ /* 0x010fc800078810ff */
[----:B------:R-:W-:Y:S02]  /*05f0*/  @P1 LEA.HI.X R11, R15, R11, R24, 0x2, P4 ;  /* 0x0000000b0f0b1211 */ /* 0x000fe400020f1418 */
[----:B------:R-:W4:Y:S04]  /*0600*/  @P1 LDG.E R15, desc[UR10][R12.64+0x8] ;  /* 0x0000080a0c0f1981 */ /* 0x000f28000c1e1900 */
[----:B------:R1:W4:Y:S01]  /*0610*/  @P1 LDG.E R28, desc[UR10][R10.64] ;  /* 0x0000000a0a1c1981 */ /* 0x000322000c1e1900 */
[----:B------:R-:W-:-:S05]  /*0620*/  VIADD R21, R0, 0x3 ;  /* 0x0000000300157836 */ /* 0x000fca0000000000 */
[----:B------:R-:W-:Y:S01]  /*0630*/  ISETP.GE.AND P5, PT, R21, UR9, PT ;  /* 0x0000000915007c0c */ /* 0x000fe2000bfa6270 */
[----:B------:R-:W-:-:S03]  /*0640*/  VIADD R26, R0, 0x4 ;  /* 0x00000004001a7836 */ /* 0x000fc60000000000 */
[----:B------:R-:W-:Y:S02]  /*0650*/  ISETP.GT.AND P5, PT, R21, -0x1, !P5 ;  /* 0xffffffff1500780c */ /* 0x000fe40006fa4270 */
[----:B------:R-:W-:Y:S02]  /*0660*/  ISETP.GE.AND P4, PT, R26, UR9, PT ;  /* 0x000000091a007c0c */ /* 0x000fe4000bf86270 */
[----:B------:R-:W-:Y:S01]  /*0670*/  PLOP3.LUT P5, PT, P0, P5, PT, 0x80, 0x8 ;  /* 0x000000000008781c */ /* 0x000fe200007ab070 */
[----:B------:R-:W-:Y:S01]  /*0680*/  VIADD R24, R0, 0x5 ;  /* 0x0000000500187836 */ /* 0x000fe20000000000 */
[----:B------:R-:W-:-:S04]  /*0690*/  ISETP.GT.AND P4, PT, R26, -0x1, !P4 ;  /* 0xffffffff1a00780c */ /* 0x000fc80006784270 */
[----:B------:R-:W-:-:S07]  /*06a0*/  PLOP3.LUT P4, PT, P0, P4, PT, 0x80, 0x8 ;  /* 0x000000000008781c */ /* 0x000fce0000789070 */
[----:B0-----:R-:W-:-:S06]  /*06b0*/  @P5 IMAD R19, R9, UR9, R21 ;  /* 0x0000000909135c24 */ /* 0x001fcc000f8e0215 */
[----:B-1----:R-:W0:Y:S01]  /*06c0*/  @P4 LDC.64 R10, c[0x0][0x380] ;  /* 0x0000e000ff0a4b82 */ /* 0x002e220000000a00 */
[----:B------:R-:W-:Y:S02]  /*06d0*/  @P4 IMAD R21, R9, UR9, R26 ;  /* 0x0000000909154c24 */ /* 0x000fe4000f8e021a */
[----:B--2---:R-:W-:Y:S01]  /*06e0*/  @P3 FFMA R7, R16, R22, R7 ;  /* 0x0000001610073223 */ /* 0x004fe20000000007 */
[----:B------:R-:W-:-:S04]  /*06f0*/  ISETP.GE.AND P3, PT, R24, UR9, PT ;  /* 0x0000000918007c0c */ /* 0x000fc8000bf66270 */
[----:B------:R-:W1:Y:S01]  /*0700*/  @P5 LDC.64 R16, c[0x0][0x380] ;  /* 0x0000e000ff105b82 */ /* 0x000e620000000a00 */
[----:B------:R-:W-:Y:S01]  /*0710*/  VIADD R22, R0, 0x6 ;  /* 0x0000000600167836 */ /* 0x000fe20000000000 */
[----:B------:R-:W-:-:S04]  /*0720*/  ISETP.GT.AND P3, PT, R24, -0x1, !P3 ;  /* 0xffffffff1800780c */ /* 0x000fc80005f64270 */
[----:B------:R-:W-:Y:S01]  /*0730*/  PLOP3.LUT P3, PT, P0, P3, PT, 0x80, 0x8 ;  /* 0x000000000008781c */ /* 0x000fe20000767070 */
[----:B---3--:R-:W-:Y:S01]  /*0740*/  @P2 FFMA R7, R18, R14, R7 ;  /* 0x0000000e12072223 */ /* 0x008fe20000000007 */
[----:B------:R-:W-:-:S04]  /*0750*/  ISETP.GE.AND P2, PT, R22, UR9, PT ;  /* 0x0000000916007c0c */ /* 0x000fc8000bf46270 */
[----:B------:R-:W-:-:S04]  /*0760*/  ISETP.GT.AND P2, PT, R22, -0x1, !P2 ;  /* 0xffffffff1600780c */ /* 0x000fc80005744270 */
[----:B------:R-:W-:Y:S01]  /*0770*/  PLOP3.LUT P2, PT, P0, P2, PT, 0x80, 0x8 ;  /* 0x000000000008781c */ /* 0x000fe20000745070 */
[----:B----4-:R-:W-:Y:S01]  /*0780*/  @P1 FFMA R7, R28, R15, R7 ;  /* 0x0000000f1c071223 */ /* 0x010fe20000000007 */
[----:B------:R-:W-:Y:S01]  /*0790*/  @P5 IADD3 R23, P1, PT, R4, R19, RZ ;  /* 0x0000001304175210 */ /* 0x000fe20007f3e0ff */
[----:B------:R-:W2:Y:S03]  /*07a0*/  @P3 LDC.64 R14, c[0x0][0x380] ;  /* 0x0000e000ff0e3b82 */ /* 0x000ea60000000a00 */
[----:B------:R-:W-:Y:S02]  /*07b0*/  @P5 LEA.HI.X.SX32 R26, R19, R6, 0x1, P1 ;  /* 0x00000006131a5211 */ /* 0x000fe400008f0eff */
[----:B-1----:R-:W-:-:S04]  /*07c0*/  @P5 LEA R18, P1, R23, R16, 0x2 ;  /* 0x0000001017125211 */ /* 0x002fc800078210ff */
[----:B------:R-:W-:Y:S02]  /*07d0*/  @P5 LEA.HI.X R19, R23, R17, R26, 0x2, P1 ;  /* 0x0000001117135211 */ /* 0x000fe400008f141a */
[----:B------:R-:W-:Y:S01]  /*07e0*/  @P4 IADD3 R25, P1, PT, R4, R21, RZ ;  /* 0x0000001504194210 */ /* 0x000fe20007f3e0ff */
[----:B------:R-:W1:Y:S01]  /*07f0*/  @P2 LDC.64 R16, c[0x0][0x380] ;  /* 0x0000e000ff102b82 */ /* 0x000e620000000a00 */
[----:B------:R-:W-:Y:S01]  /*0800*/  @P3 IMAD R23, R9, UR9, R24 ;  /* 0x0000000909173c24 */ /* 0x000fe2000f8e0218 */
[----:B------:R-:W3:Y:S01]  /*0810*/  @P5 LDG.E R18, desc[UR10][R18.64] ;  /* 0x0000000a12125981 */ /* 0x000ee2000c1e1900 */
[----:B------:R-:W-:Y:S02]  /*0820*/  @P4 LEA.HI.X.SX32 R24, R21, R6, 0x1, P1 ;  /* 0x0000000615184211 */ /* 0x000fe400008f0eff */
[C---:B0-----:R-:W-:Y:S01]  /*0830*/  @P4 LEA R10, P1, R25.reuse, R10, 0x2 ;  /* 0x0000000a190a4211 */ /* 0x041fe200078210ff */
[----:B------:R-:W4:Y:S03]  /*0840*/  @P2 LDG.E R26, desc[UR10][R12.64+0x18] ;  /* 0x0000180a0c1a2981 */ /* 0x000f26000c1e1900 */
[----:B------:R-:W-:-:S02]  /*0850*/  @P4 LEA.HI.X R11, R25, R11, R24, 0x2, P1 ;  /* 0x0000000b190b4211 */ /* 0x000fc400008f1418 */
[----:B------:R-:W-:Y:S01]  /*0860*/  @P3 IADD3 R24, P1, PT, R4, R23, RZ ;  /* 0x0000001704183210 */ /* 0x000fe20007f3e0ff */
[----:B------:R-:W-:Y:S01]  /*0870*/  @P2 IMAD R21, R9, UR9, R22 ;  /* 0x0000000909152c24 */ /* 0x000fe2000f8e0216 */
[----:B------:R-:W5:Y:S02]  /*0880*/  @P3 LDG.E R25, desc[UR10][R12.64+0x14] ;  /* 0x0000140a0c193981 */ /* 0x000f64000c1e1900 */
[----:B------:R-:W-:Y:S02]  /*0890*/  @P3 LEA.HI.X.SX32 R23, R23, R6, 0x1, P1 ;  /* 0x0000000617173211 */ /* 0x000fe400008f0eff */
[C---:B--2---:R-:W-:Y:S01]  /*08a0*/  @P3 LEA R22, P1, R24.reuse, R14, 0x2 ;  /* 0x0000000e18163211 */ /* 0x044fe200078210ff */
[----:B------:R-:W2:Y:S03]  /*08b0*/  @P4 LDG.E R10, desc[UR10][R10.64] ;  /* 0x0000000a0a0a4981 */ /* 0x000ea6000c1e1900 */
[----:B------:R-:W-:-:S02]  /*08c0*/  @P3 LEA.HI.X R23, R24, R15, R23, 0x2, P1 ;  /* 0x0000000f18173211 */ /* 0x000fc400008f1417 */
[----:B------:R-:W-:Y:S01]  /*08d0*/  @P2 IADD3 R15, P1, PT, R4, R21, RZ ;  /* 0x00000015040f2210 */ /* 0x000fe20007f3e0ff */
[----:B------:R-:W-:Y:S02]  /*08e0*/  VIADD R14, R0, 0x7 ;  /* 0x00000007000e7836 */ /* 0x000fe40000000000 */
[----:B------:R-:W5:Y:S01]  /*08f0*/  @P3 LDG.E R22, desc[UR10][R22.64] ;  /* 0x0000000a16163981 */ /* 0x000f62000c1e1900 */
[----:B------:R-:W-:Y:S02]  /*0900*/  @P2 LEA.HI.X.SX32 R24, R21, R6, 0x1, P1 ;  /* 0x0000000615182211 */ /* 0x000fe400008f0eff */
[----:B-1----:R-:W-:-:S04]  /*0910*/  @P2 LEA R16, P1, R15, R16, 0x2 ;  /* 0x000000100f102211 */ /* 0x002fc800078210ff */
[----:B------:R-:W-:Y:S02]  /*0920*/  @P2 LEA.HI.X R17, R15, R17, R24, 0x2, P1 ;  /* 0x000000110f112211 */ /* 0x000fe400008f1418 */
[----:B------:R-:W-:-:S03]  /*0930*/  ISETP.GE.AND P1, PT, R14, UR9, PT ;  /* 0x000000090e007c0c */ /* 0x000fc6000bf26270 */
[----:B------:R-:W4:Y:S01]  /*0940*/  @P2 LDG.E R16, desc[UR10][R16.64] ;  /* 0x0000000a10102981 */ /* 0x000f22000c1e1900 */
[----:B------:R-:W-:-:S04]  /*0950*/  ISETP.GT.AND P1, PT, R14, -0x1, !P1 ;  /* 0xffffffff0e00780c */ /* 0x000fc80004f24270 */
[----:B------:R-:W-:-:S13]  /*0960*/  PLOP3.LUT P1, PT, P0, P1, PT, 0x80, 0x8 ;  /* 0x000000000008781c */ /* 0x000fda0000723070 */
[----:B------:R-:W-:Y:S01]  /*0970*/  @P1 IMAD R15, R9, UR9, R14 ;  /* 0x00000009090f1c24 */ /* 0x000fe2000f8e020e */
[----:B------:R-:W4:Y:S04]  /*0980*/  @P1 LDG.E R27, desc[UR10][R12.64+0x1c] ;  /* 0x00001c0a0c1b1981 */ /* 0x000f28000c1e1900 */
[----:B------:R-:W-:-:S04]  /*0990*/  @P1 IADD3 R21, P6, PT, R4, R15, RZ ;  /* 0x0000000f04151210 */ /* 0x000fc80007fde0ff */
[----:B------:R-:W-:Y:S02]  /*09a0*/  @P1 LEA.HI.X.SX32 R24, R15, R6, 0x1, P6 ;  /* 0x000000060f181211 */ /* 0x000fe400030f0eff */
[----:B------:R-:W0:Y:S02]  /*09b0*/  @P1 LDC.64 R14, c[0x0][0x380] ;  /* 0x0000e000ff0e1b82 */ /* 0x000e240000000a00 */
[----:B0-----:R-:W-:-:S04]  /*09c0*/  @P1 LEA R14, P6, R21, R14, 0x2 ;  /* 0x0000000e150e1211 */ /* 0x001fc800078c10ff */
[----:B------:R-:W-:Y:S02]  /*09d0*/  @P1 LEA.HI.X R15, R21, R15, R24, 0x2, P6 ;  /* 0x0000000f150f1211 */ /* 0x000fe400030f1418 */
[----:B------:R-:W3:Y:S04]  /*09e0*/  @P5 LDG.E R24, desc[UR10][R12.64+0xc] ;  /* 0x00000c0a0c185981 */ /* 0x000ee8000c1e1900 */
[----:B------:R-:W2:Y:S04]  /*09f0*/  @P4 LDG.E R21, desc[UR10][R12.64+0x10] ;  /* 0x0000100a0c154981 */ /* 0x000ea8000c1e1900 */
[----:B------:R-:W4:Y:S01]  /*0a00*/  @P1 LDG.E R14, desc[UR10][R14.64] ;  /* 0x0000000a0e0e1981 */ /* 0x000f22000c1e1900 */
[----:B------:R-:W-:Y:S01]  /*0a10*/  UISETP.NE.AND UP0, UPT, UR7, 0x8, UPT ;  /* 0x000000080700788c */ /* 0x000fe2000bf05270 */
[----:B---3--:R-:W-:-:S04]  /*0a20*/  @P5 FFMA R7, R18, R24, R7 ;  /* 0x0000001812075223 */ /* 0x008fc80000000007 */
[----:B--2---:R-:W-:-:S04]  /*0a30*/  @P4 FFMA R7, R10, R21, R7 ;  /* 0x000000150a074223 */ /* 0x004fc80000000007 */
[----:B-----5:R-:W-:-:S04]  /*0a40*/  @P3 FFMA R7, R22, R25, R7 ;  /* 0x0000001916073223 */ /* 0x020fc80000000007 */
[----:B----4-:R-:W-:Y:S01]  /*0a50*/  @P2 FFMA R7, R16, R26, R7 ;  /* 0x0000001a10072223 */ /* 0x010fe20000000007 */
[----:B------:R-:W-:-:S03]  /*0a60*/  IMAD.U32 R21, RZ, RZ, UR7 ;  /* 0x00000007ff157e24 */ /* 0x000fc6000f8e00ff */
[----:B------:R-:W-:Y:S01]  /*0a70*/  @P1 FFMA R7, R14, R27, R7 ;  /* 0x0000001b0e071223 */ /* 0x000fe20000000007 */
[----:B------:R-:W-:Y:S06]  /*0a80*/  BRA.U !UP0, `(.L_x_2) ;  /* 0x0000000508dc7547 */ /* 0x000fec000b800000 */
[----:B------:R-:W0:Y:S01]  /*0a90*/  LDC.64 R10, c[0x0][0x388] ;  /* 0x0000e200ff0a7b82 */ /* 0x000e220000000a00 */
[----:B------:R-:W1:Y:S01]  /*0aa0*/  LDCU UR15, c[0x0][0x39c] ;  /* 0x00007380ff0f77ac */ /* 0x000e620008000800 */
[----:B------:R-:W-:-:S05]  /*0ab0*/  UMOV UR9, 0x8 ;  /* 0x0000000800097882 */ /* 0x000fca0000000000 */
.L_x_3:
[----:B------:R-:W-:-:S04]  /*0ac0*/  VIADD R26, R0, UR9 ;  /* 0x00000009001a7c36 */ /* 0x000fc80008000000 */
[C---:B------:R-:W-:Y:S01]  /*0ad0*/  VIADD R28, R26.reuse, 0x1 ;  /* 0x000000011a1c7836 */ /* 0x040fe20000000000 */
[C---:B-1----:R-:W-:Y:S01]  /*0ae0*/  ISETP.GE.AND P3, PT, R26.reuse, UR15, PT ;  /* 0x0000000f1a007c0c */ /* 0x042fe2000bf66270 */
[----:B------:R-:W-:-:S03]  /*0af0*/  VIADD R24, R26, 0x2 ;  /* 0x000000021a187836 */ /* 0x000fc60000000000 */
[----:B------:R-:W-:Y:S02]  /*0b00*/  ISETP.GT.AND P3, PT, R26, -0x1, !P3 ;  /* 0xffffffff1a00780c */ /* 0x000fe40005f64270 */
[C---:B------:R-:W-:Y:S02]  /*0b10*/  ISETP.GE.AND P2, PT, R28.reuse, UR15, PT ;  /* 0x0000000f1c007c0c */ /* 0x040fe4000bf46270 */
[----:B------:R-:W-:Y:S02]  /*0b20*/  PLOP3.LUT P3, PT, P0, P3, PT, 0x80, 0x8 ;  /* 0x000000000008781c */ /* 0x000fe40000767070 */
[----:B------:R-:W-:Y:S02]  /*0b30*/  ISETP.GT.AND P2, PT, R28, -0x1, !P2 ;  /* 0xffffffff1c00780c */ /* 0x000fe40005744270 */
[----:B------:R-:W-:Y:S02]  /*0b40*/  ISETP.GE.AND P1, PT, R24, UR15, PT ;  /* 0x0000000f18007c0c */ /* 0x000fe4000bf26270 */
[----:B------:R-:W-:-:S02]  /*0b50*/  PLOP3.LUT P2, PT, P0, P2, PT, 0x80, 0x8 ;  /* 0x000000000008781c */ /* 0x000fc40000745070 */
[----:B------:R-:W-:-:S04]  /*0b60*/  ISETP.GT.AND P1, PT, R24, -0x1, !P1 ;  /* 0xffffffff1800780c */ /* 0x000fc80004f24270 */
[----:B------:R-:W-:Y:S01]  /*0b70*/  PLOP3.LUT P1, PT, P0, P1, PT, 0x80, 0x8 ;  /* 0x000000000008781c */ /* 0x000fe20000723070 */
[----:B------:R-:W1:Y:S01]  /*0b80*/  @P3 LDC.64 R12, c[0x0][0x380] ;  /* 0x0000e000ff0c3b82 */ /* 0x000e620000000a00 */
[----:B------:R-:W-:-:S05]  /*0b90*/  @P3 IMAD R19, R9, UR15, R26 ;  /* 0x0000000f09133c24 */ /* 0x000fca000f8e021a */
[----:B------:R-:W-:Y:S01]  /*0ba0*/  @P3 IADD3 R18, P4, PT, R4, R19, RZ ;  /* 0x0000001304123210 */ /* 0x000fe20007f9e0ff */
[----:B------:R-:W-:Y:S01]  /*0bb0*/  @P2 IMAD R21, R9, UR15, R28 ;  /* 0x0000000f09152c24 */ /* 0x000fe2000f8e021c */
[----:B------:R-:W2:Y:S02]  /*0bc0*/  @P3 LDC.64 R16, c[0x0][0x388] ;  /* 0x0000e200ff103b82 */ /* 0x000ea40000000a00 */
[----:B------:R-:W-:-:S06]  /*0bd0*/  @P3 LEA.HI.X.SX32 R19, R19, R6, 0x1, P4 ;  /* 0x0000000613133211 */ /* 0x000fcc00020f0eff */
[----:B------:R-:W3:Y:S01]  /*0be0*/  @P2 LDC.64 R14, c[0x0][0x380] ;  /* 0x0000e000ff0e2b82 */ /* 0x000ee20000000a00 */
[----:B-1----:R-:W-:-:S04]  /*0bf0*/  @P3 LEA R22, P4, R18, R12, 0x2 ;  /* 0x0000000c12163211 */ /* 0x002fc800078810ff */
[----:B------:R-:W-:Y:S01]  /*0c00*/  @P3 LEA.HI.X R23, R18, R13, R19, 0x2, P4 ;  /* 0x0000000d12173211 */ /* 0x000fe200020f1413 */
[----:B------:R-:W-:Y:S02]  /*0c10*/  VIADD R19, R8, UR8 ;  /* 0x0000000808137c36 */ /* 0x000fe40008000000 */
[----:B------:R-:W1:Y:S01]  /*0c20*/  @P1 LDC.64 R12, c[0x0][0x380] ;  /* 0x0000e000ff0c1b82 */ /* 0x000e620000000a00 */
[----:B------:R-:W-:Y:S01]  /*0c30*/  @P2 IADD3 R18, P4, PT, R4, R21, RZ ;  /* 0x0000001504122210 */ /* 0x000fe20007f9e0ff */
[----:B------:R-:W-:Y:S01]  /*0c40*/  @P3 VIADD R25, R19, UR9 ;  /* 0x0000000913193c36 */ /* 0x000fe20008000000 */
[----:B------:R-:W4:Y:S02]  /*0c50*/  @P3 LDG.E R22, desc[UR10][R22.64] ;  /* 0x0000000a16163981 */ /* 0x000f24000c1e1900 */
[----:B------:R-:W-:Y:S01]  /*0c60*/  @P2 LEA.HI.X.SX32 R21, R21, R6, 0x1, P4 ;  /* 0x0000000615152211 */ /* 0x000fe200020f0eff */
[----:B--2---:R-:W-:Y:S01]  /*0c70*/  @P3 IMAD.WIDE.U32 R16, R25, 0x4, R16 ;  /* 0x0000000419103825 */ /* 0x004fe200078e0010 */
[----:B------:R-:W-:-:S02]  /*0c80*/  IADD3 R19, P4, PT, R19, UR9, RZ ;  /* 0x0000000913137c10 */ /* 0x000fc4000ff9e0ff */
[----:B---3--:R-:W-:-:S03]  /*0c90*/  @P2 LEA R14, P5, R18, R14, 0x2 ;  /* 0x0000000e120e2211 */ /* 0x008fc600078a10ff */
[----:B------:R-:W-:Y:S01]  /*0ca0*/  IMAD.X R28, RZ, RZ, RZ, P4 ;  /* 0x000000ffff1c7224 */ /* 0x000fe200020e06ff */
[----:B------:R-:W-:Y:S01]  /*0cb0*/  @P2 LEA.HI.X R15, R18, R15, R21, 0x2, P5 ;  /* 0x0000000f120f2211 */ /* 0x000fe200028f1415 */
[----:B------:R-:W4:Y:S01]  /*0cc0*/  @P3 LDG.E R16, desc[UR10][R16.64] ;  /* 0x0000000a10103981 */ /* 0x000f22000c1e1900 */
[----:B0-----:R-:W-:Y:S01]  /*0cd0*/  LEA R18, P4, R19, R10, 0x2 ;  /* 0x0000000a13127211 */ /* 0x001fe200078810ff */
[----:B------:R-:W-:Y:S02]  /*0ce0*/  @P1 IMAD R21, R9, UR15, R24 ;  /* 0x0000000f09151c24 */ /* 0x000fe4000f8e0218 */
[----:B------:R-:W2:Y:S01]  /*0cf0*/  @P2 LDG.E R14, desc[UR10][R14.64] ;  /* 0x0000000a0e0e2981 */ /* 0x000ea2000c1e1900 */
[----:B------:R-:W-:Y:S02]  /*0d00*/  LEA.HI.X R19, R19, R11, R28, 0x2, P4 ;  /* 0x0000000b13137211 */ /* 0x000fe400020f141c */
[----:B------:R-:W-:-:S03]  /*0d10*/  @P1 IADD3 R24, P4, PT, R4, R21, RZ ;  /* 0x0000001504181210 */ /* 0x000fc60007f9e0ff */
[----:B------:R-:W2:Y:S01]  /*0d20*/  @P2 LDG.E R23, desc[UR10][R18.64+0x4] ;  /* 0x0000040a12172981 */ /* 0x000ea2000c1e1900 */
[----:B------:R-:W-:Y:S02]  /*0d30*/  @P1 LEA.HI.X.SX32 R21, R21, R6, 0x1, P4 ;  /* 0x0000000615151211 */ /* 0x000fe400020f0eff */
[C---:B-1----:R-:W-:Y:S01]  /*0d40*/  @P1 LEA R12, P4, R24.reuse, R12, 0x2 ;  /* 0x0000000c180c1211 */ /* 0x042fe200078810ff */
[----:B------:R-:W3:Y:S03]  /*0d50*/  @P1 LDG.E R25, desc[UR10][R18.64+0x8] ;  /* 0x0000080a12191981 */ /* 0x000ee6000c1e1900 */
[----:B------:R-:W-:-:S05]  /*0d60*/  @P1 LEA.HI.X R13, R24, R13, R21, 0x2, P4 ;  /* 0x0000000d180d1211 */ /* 0x000fca00020f1415 */
[----:B------:R0:W3:Y:S01]  /*0d70*/  @P1 LDG.E R27, desc[UR10][R12.64] ;  /* 0x0000000a0c1b1981 */ /* 0x0000e2000c1e1900 */
[----:B------:R-:W-:-:S05]  /*0d80*/  VIADD R29, R26, 0x3 ;  /* 0x000000031a1d7836 */ /* 0x000fca0000000000 */
[----:B------:R-:W-:Y:S01]  /*0d90*/  ISETP.GE.AND P5, PT, R29, UR15, PT ;  /* 0x0000000f1d007c0c */ /* 0x000fe2000bfa6270 */
[----:B------:R-:W-:-:S03]  /*0da0*/  VIADD R21, R26, 0x4 ;  /* 0x000000041a157836 */ /* 0x000fc60000000000 */
[----:B------:R-:W-:Y:S02]  /*0db0*/  ISETP.GT.AND P5, PT, R29, -0x1, !P5 ;  /* 0xffffffff1d00780c */ /* 0x000fe40006fa4270 */
[C---:B------:R-:W-:Y:S02]  /*0dc0*/  ISETP.GE.AND P4, PT, R21.reuse, UR15, PT ;  /* 0x0000000f15007c0c */ /* 0x040fe4000bf86270 */
[----:B------:R-:W-:Y:S01]  /*0dd0*/  PLOP3.LUT P5, PT, P0, P5, PT, 0x80, 0x8 ;  /* 0x000000000008781c */ /* 0x000fe200007ab070 */
[----:B------:R-:W-:Y:S01]  /*0de0*/  VIADD R24, R26, 0x5 ;  /* 0x000000051a187836 */ /* 0x000fe20000000000 */
[----:B------:R-:W-:-:S04]  /*0df0*/  ISETP.GT.AND P4, PT, R21, -0x1, !P4 ;  /* 0xffffffff1500780c */ /* 0x000fc80006784270 */
[----:B------:R-:W-:Y:S01]  /*0e00*/  PLOP3.LUT P4, PT, P0, P4, PT, 0x80, 0x8 ;  /* 0x000000000008781c */ /* 0x000fe20000789070 */
[----:B------:R-:W-:-:S06]  /*0e10*/  VIADD R28, R26, 0x6 ;  /* 0x000000061a1c7836 */ /* 0x000fcc0000000000 */
[----:B------:R-:W-:-:S06]  /*0e20*/  @P5 IMAD R29, R9, UR15, R29 ;  /* 0x0000000f091d5c24 */ /* 0x000fcc000f8e021d */
[----:B0-----:R-:W0:Y:S01]  /*0e30*/  @P4 LDC.64 R12, c[0x0][0x380] ;  /* 0x0000e000ff0c4b82 */ /* 0x001e220000000a00 */
[----:B------:R-:W-:Y:S02]  /*0e40*/  @P4 IMAD R21, R9, UR15, R21 ;  /* 0x0000000f09154c24 */ /* 0x000fe4000f8e0215 */
[----:B------:R-:W-:Y:S02]  /*0e50*/  VIADD R26, R26, 0x7 ;  /* 0x000000071a1a7836 */ /* 0x000fe40000000000 */
[----:B----4-:R-:W-:Y:S01]  /*0e60*/  @P3 FFMA R7, R22, R16, R7 ;  /* 0x0000001016073223 */ /* 0x010fe20000000007 */
[C---:B------:R-:W-:Y:S02]  /*0e70*/  ISETP.GE.AND P3, PT, R24.reuse, UR15, PT ;  /* 0x0000000f18007c0c */ /* 0x040fe4000bf66270 */
[----:B------:R-:W1:Y:S02]  /*0e80*/  @P5 LDC.64 R16, c[0x0][0x380] ;  /* 0x0000e000ff105b82 */ /* 0x000e640000000a00 */
[----:B------:R-:W-:-:S04]  /*0e90*/  ISETP.GT.AND P3, PT, R24, -0x1, !P3 ;  /* 0xffffffff1800780c */ /* 0x000fc80005f64270 */
[----:B------:R-:W-:Y:S01]  /*0ea0*/  PLOP3.LUT P3, PT, P0, P3, PT, 0x80, 0x8 ;  /* 0x000000000008781c */ /* 0x000fe20000767070 */
[----:B--2---:R-:W-:Y:S01]  /*0eb0*/  @P2 FFMA R7, R14, R23, R7 ;  /* 0x000000170e072223 */ /* 0x004fe20000000007 */
[----:B------:R-:W-:-:S04]  /*0ec0*/  ISETP.GE.AND P2, PT, R28, UR15, PT ;  /* 0x0000000f1c007c0c */ /* 0x000fc8000bf46270 */
[----:B------:R-:W-:-:S04]  /*0ed0*/  ISETP.GT.AND P2, PT, R28, -0x1, !P2 ;  /* 0xffffffff1c00780c */ /* 0x000fc80005744270 */
[----:B------:R-:W-:Y:S01]  /*0ee0*/  PLOP3.LUT P2, PT, P0, P2, PT, 0x80, 0x8 ;  /* 0x000000000008781c */ /* 0x000fe20000745070 */
[----:B---3--:R-:W-:Y:S01]  /*0ef0*/  @P1 FFMA R7, R27, R25, R7 ;  /* 0x000000191b071223 */ /* 0x008fe20000000007 */
        /* <DEDUP_REMOVED lines=14> */
[----:B------:R-:W-:Y:S02]  /*0fe0*/  @P2 IMAD R13, R9, UR15, R28 ;  /* 0x0000000f090d2c24 */ /* 0x000fe4000f8e021c */
[----:B------:R-:W5:Y:S01]  /*0ff0*/  @P4 LDG.E R24, desc[UR10][R24.64] ;  /* 0x0000000a18184981 */ /* 0x000f62000c1e1900 */
[----:B------:R-:W-:Y:S02]  /*1000*/  @P3 LEA.HI.X.SX32 R27, R27, R6, 0x1, P1 ;  /* 0x000000061b1b3211 */ /* 0x000fe400008f0eff */
[C---:B--2---:R-:W-:Y:S01]  /*1010*/  @P3 LEA R14, P1, R12.reuse, R14, 0x2 ;  /* 0x0000000e0c0e3211 */ /* 0x044fe200078210ff */
[----:B------:R-:W2:Y:S03]  /*1020*/  @P2 LDG.E R28, desc[UR10][R18.64+0x18] ;  /* 0x0000180a121c2981 */ /* 0x000ea6000c1e1900 */
[----:B------:R-:W-:-:S02]  /*1030*/  @P3 LEA.HI.X R15, R12, R15, R27, 0x2, P1 ;  /* 0x0000000f0c0f3211 */ /* 0x000fc400008f141b */
[----:B------:R-:W-:-:S03]  /*1040*/  @P2 IADD3 R12, P1, PT, R4, R13, RZ ;  /* 0x0000000d040c2210 */ /* 0x000fc60007f3e0ff */
[----:B------:R-:W4:Y:S01]  /*1050*/  @P3 LDG.E R14, desc[UR10][R14.64] ;  /* 0x0000000a0e0e3981 */ /* 0x000f22000c1e1900 */
[----:B------:R-:W-:Y:S02]  /*1060*/  @P2 LEA.HI.X.SX32 R13, R13, R6, 0x1, P1 ;  /* 0x000000060d0d2211 */ /* 0x000fe400008f0eff */
[----:B-1----:R-:W-:-:S04]  /*1070*/  @P2 LEA R16, P1, R12, R16, 0x2 ;  /* 0x000000100c102211 */ /* 0x002fc800078210ff */
[----:B------:R-:W-:Y:S02]  /*1080*/  @P2 LEA.HI.X R17, R12, R17, R13, 0x2, P1 ;  /* 0x000000110c112211 */ /* 0x000fe400008f140d */
[----:B------:R-:W-:-:S03]  /*1090*/  ISETP.GE.AND P1, PT, R26, UR15, PT ;  /* 0x0000000f1a007c0c */ /* 0x000fc6000bf26270 */
[----:B------:R-:W2:Y:S01]  /*10a0*/  @P2 LDG.E R16, desc[UR10][R16.64] ;  /* 0x0000000a10102981 */ /* 0x000ea2000c1e1900 */
[----:B------:R-:W-:-:S04]  /*10b0*/  ISETP.GT.AND P1, PT, R26, -0x1, !P1 ;  /* 0xffffffff1a00780c */ /* 0x000fc80004f24270 */
[----:B------:R-:W-:-:S13]  /*10c0*/  PLOP3.LUT P1, PT, P0, P1, PT, 0x80, 0x8 ;  /* 0x000000000008781c */ /* 0x000fda0000723070 */
[----:B------:R-:W-:Y:S01]  /*10d0*/  @P1 IMAD R13, R9, UR15, R26 ;  /* 0x0000000f090d1c24 */ /* 0x000fe2000f8e021a */
[----:B------:R-:W2:Y:S04]  /*10e0*/  @P1 LDG.E R27, desc[UR10][R18.64+0x1c] ;  /* 0x00001c0a121b1981 */ /* 0x000ea8000c1e1900 */
[----:B------:R-:W-:-:S04]  /*10f0*/  @P1 IADD3 R21, P6, PT, R4, R13, RZ ;  /* 0x0000000d04151210 */ /* 0x000fc80007fde0ff */
[----:B------:R-:W-:Y:S02]  /*1100*/  @P1 LEA.HI.X.SX32 R26, R13, R6, 0x1, P6 ;  /* 0x000000060d1a1211 */ /* 0x000fe400030f0eff */
[----:B------:R-:W0:Y:S02]  /*1110*/  @P1 LDC.64 R12, c[0x0][0x380] ;  /* 0x0000e000ff0c1b82 */ /* 0x000e240000000a00 */
[----:B0-----:R-:W-:-:S04]  /*1120*/  @P1 LEA R12, P6, R21, R12, 0x2 ;  /* 0x0000000c150c1211 */ /* 0x001fc800078c10ff */
[----:B------:R-:W-:Y:S02]  /*1130*/  @P1 LEA.HI.X R13, R21, R13, R26, 0x2, P6 ;  /* 0x0000000d150d1211 */ /* 0x000fe400030f141a */
[----:B------:R-:W3:Y:S04]  /*1140*/  @P5 LDG.E R26, desc[UR10][R18.64+0xc] ;  /* 0x00000c0a121a5981 */ /* 0x000ee8000c1e1900 */
[----:B------:R-:W5:Y:S04]  /*1150*/  @P4 LDG.E R21, desc[UR10][R18.64+0x10] ;  /* 0x0000100a12154981 */ /* 0x000f68000c1e1900 */
[----:B------:R-:W2:Y:S01]  /*1160*/  @P1 LDG.E R12, desc[UR10][R12.64] ;  /* 0x0000000a0c0c1981 */ /* 0x000ea2000c1e1900 */
[----:B------:R-:W-:-:S04]  /*1170*/  UIADD3 UR9, UPT, UPT, UR9, 0x8, URZ ;  /* 0x0000000809097890 */ /* 0x000fc8000fffe0ff */
[----:B------:R-:W-:Y:S01]  /*1180*/  UISETP.NE.AND UP0, UPT, UR9, UR7, UPT ;  /* 0x000000070900728c */ /* 0x000fe2000bf05270 */
[----:B---3--:R-:W-:-:S04]  /*1190*/  @P5 FFMA R7, R22, R26, R7 ;  /* 0x0000001a16075223 */ /* 0x008fc80000000007 */
[----:B-----5:R-:W-:-:S04]  /*11a0*/  @P4 FFMA R7, R24, R21, R7 ;  /* 0x0000001518074223 */ /* 0x020fc80000000007 */
[----:B----4-:R-:W-:-:S04]  /*11b0*/  @P3 FFMA R7, R14, R29, R7 ;  /* 0x0000001d0e073223 */ /* 0x010fc80000000007 */
[----:B--2---:R-:W-:-:S04]  /*11c0*/  @P2 FFMA R7, R16, R28, R7 ;  /* 0x0000001c10072223 */ /* 0x004fc80000000007 */
[----:B------:R-:W-:Y:S01]  /*11d0*/  @P1 FFMA R7, R12, R27, R7 ;  /* 0x0000001b0c071223 */ /* 0x000fe20000000007 */
[----:B------:R-:W-:Y:S06]  /*11e0*/  BRA.U UP0, `(.L_x_3) ;  /* 0xfffffff900347547 */ /* 0x000fec000b83ffff */
[----:B------:R-:W-:-:S07]  /*11f0*/  IMAD.U32 R21, RZ, RZ, UR7 ;  /* 0x00000007ff157e24 */ /* 0x000fce000f8e00ff */
.L_x_2:
[----:B------:R-:W-:-:S09]  /*1200*/  UISETP.NE.AND UP0, UPT, UR12, URZ, UPT ;  /* 0x000000ff0c00728c */ /* 0x000fd2000bf05270 */
[----:B------:R-:W-:Y:S05]  /*1210*/  BRA.U !UP0, `(.L_x_4) ;  /* 0x0000000908007547 */ /* 0x000fea000b800000 */
[----:B------:R-:W-:Y:S02]  /*1220*/  UIADD3 UR9, UPT, UPT, UR12, -0x1, URZ ;  /* 0xffffffff0c097890 */ /* 0x000fe4000fffe0ff */
[----:B------:R-:W-:Y:S02]  /*1230*/  UISETP.NE.AND UP1, UPT, UR13, URZ, UPT ;  /* 0x000000ff0d00728c */ /* 0x000fe4000bf25270 */
[----:B------:R-:W-:-:S09]  /*1240*/  UISETP.GE.U32.AND UP0, UPT, UR9, 0x3, UPT ;  /* 0x000000030900788c */ /* 0x000fd2000bf06070 */
[----:B------:R-:W-:Y:S05]  /*1250*/  BRA.U !UP0, `(.L_x_5) ;  /* 0x0000000108f87547 */ /* 0x000fea000b800000 */
[----:B------:R-:W0:Y:S01]  /*1260*/  LDCU UR9, c[0x0][0x39c] ;  /* 0x00007380ff0977ac */ /* 0x000e220008000800 */
[----:B------:R-:W-:Y:S01]  /*1270*/  IMAD.IADD R22, R0, 0x1, R21 ;  /* 0x0000000100167824 */ /* 0x000fe200078e0215 */
[----:B------:R-:W-:Y:S01]  /*1280*/  IADD3 R23, P5, P4, R21, UR8, R8 ;  /* 0x0000000815177c10 */ /* 0x000fe2000fcbe008 */
[----:B------:R-:W1:Y:S02]  /*1290*/  LDC.64 R12, c[0x0][0x388] ;  /* 0x0000e200ff0c7b82 */ /* 0x000e640000000a00 */
[C---:B------:R-:W-:Y:S01]  /*12a0*/  VIADD R18, R22.reuse, 0x1 ;  /* 0x0000000116127836 */ /* 0x040fe20000000000 */
[----:B------:R-:W-:Y:S01]  /*12b0*/  IADD3.X R24, PT, PT, RZ, RZ, RZ, P5, P4 ;  /* 0x000000ffff187210 */ /* 0x000fe20002fe84ff */
[C---:B------:R-:W-:Y:S01]  /*12c0*/  VIADD R26, R22.reuse, 0x2 ;  /* 0x00000002161a7836 */ /* 0x040fe20000000000 */
[----:B0-----:R-:W-:Y:S02]  /*12d0*/  ISETP.GE.AND P1, PT, R22, UR9, PT ;  /* 0x0000000916007c0c */ /* 0x001fe4000bf26270 */
[----:B------:R-:W-:-:S02]  /*12e0*/  ISETP.GE.AND P2, PT, R18, UR9, PT ;  /* 0x0000000912007c0c */ /* 0x000fc4000bf46270 */
[----:B------:R-:W-:Y:S02]  /*12f0*/  ISETP.GT.AND P1, PT, R22, -0x1, !P1 ;  /* 0xffffffff1600780c */ /* 0x000fe40004f24270 */
        /* <DEDUP_REMOVED lines=8> */
[----:B------:R-:W-:Y:S02]  /*1380*/  VIADD R22, R22, 0x3 ;  /* 0x0000000316167836 */ /* 0x000fe40000000000 */
[----:B------:R-:W-:Y:S01]  /*1390*/  @P2 IMAD R19, R9, UR9, R18 ;  /* 0x0000000909132c24 */ /* 0x000fe2000f8e0212 */
[----:B------:R-:W-:Y:S02]  /*13a0*/  @P1 IADD3 R16, P4, PT, R4, R17, RZ ;  /* 0x0000001104101210 */ /* 0x000fe40007f9e0ff */
[----:B------:R-:W2:Y:S02]  /*13b0*/  @P2 LDC.64 R10, c[0x0][0x380] ;  /* 0x0000e000ff0a2b82 */ /* 0x000ea40000000a00 */
[----:B------:R-:W-:-:S02]  /*13c0*/  @P1 LEA.HI.X.SX32 R17, R17, R6, 0x1, P4 ;  /* 0x0000000611111211 */ /* 0x000fc400020f0eff */
[----:B------:R-:W-:Y:S01]  /*13d0*/  ISETP.GE.AND P4, PT, R22, UR9, PT ;  /* 0x0000000916007c0c */ /* 0x000fe2000bf86270 */
[----:B------:R-:W-:-:S03]  /*13e0*/  @P3 IMAD R25, R9, UR9, R26 ;  /* 0x0000000909193c24 */ /* 0x000fc6000f8e021a */
[----:B------:R-:W-:-:S04]  /*13f0*/  ISETP.GT.AND P4, PT, R22, -0x1, !P4 ;  /* 0xffffffff1600780c */ /* 0x000fc80006784270 */
[----:B------:R-:W-:Y:S02]  /*1400*/  PLOP3.LUT P4, PT, P0, P4, PT, 0x80, 0x8 ;  /* 0x000000000008781c */ /* 0x000fe40000789070 */
[----:B0-----:R-:W-:-:S04]  /*1410*/  @P1 LEA R14, P5, R16, R14, 0x2 ;  /* 0x0000000e100e1211 */ /* 0x001fc800078a10ff */
[----:B------:R-:W-:Y:S02]  /*1420*/  @P1 LEA.HI.X R15, R16, R15, R17, 0x2, P5 ;  /* 0x0000000f100f1211 */ /* 0x000fe400028f1411 */
[----:B------:R-:W-:Y:S01]  /*1430*/  @P2 IADD3 R18, P5, PT, R4, R19, RZ ;  /* 0x0000001304122210 */ /* 0x000fe20007fbe0ff */
[----:B------:R-:W0:Y:S02]  /*1440*/  @P3 LDC.64 R16, c[0x0][0x380] ;  /* 0x0000e000ff103b82 */ /* 0x000e240000000a00 */
[----:B------:R-:W3:Y:S01]  /*1450*/  @P1 LDG.E R14, desc[UR10][R14.64] ;  /* 0x0000000a0e0e1981 */ /* 0x000ee2000c1e1900 */
[----:B------:R-:W-:Y:S02]  /*1460*/  @P2 LEA.HI.X.SX32 R19, R19, R6, 0x1, P5 ;  /* 0x0000000613132211 */ /* 0x000fe400028f0eff */
[----:B--2---:R-:W-:-:S04]  /*1470*/  @P2 LEA R10, P5, R18, R10, 0x2 ;  /* 0x0000000a120a2211 */ /* 0x004fc800078a10ff */
[----:B------:R-:W-:Y:S02]  /*1480*/  @P2 LEA.HI.X R11, R18, R11, R19, 0x2, P5 ;  /* 0x0000000b120b2211 */ /* 0x000fe400028f1413 */
[----:B------:R-:W2:Y:S01]  /*1490*/  @P1 LDC.64 R18, c[0x0][0x388] ;  /* 0x0000e200ff121b82 */ /* 0x000ea20000000a00 */
[C---:B-1----:R-:W-:Y:S02]  /*14a0*/  LEA R28, P5, R23.reuse, R12, 0x2 ;  /* 0x0000000c171c7211 */ /* 0x042fe400078a10ff */
[----:B------:R-:W4:Y:S02]  /*14b0*/  @P2 LDG.E R10, desc[UR10][R10.64] ;  /* 0x0000000a0a0a2981 */ /* 0x000f24000c1e1900 */
[----:B------:R-:W-:Y:S02]  /*14c0*/  LEA.HI.X R29, R23, R13, R24, 0x2, P5 ;  /* 0x0000000d171d7211 */ /* 0x000fe400028f1418 */
[----:B------:R-:W-:Y:S01]  /*14d0*/  @P3 IADD3 R23, P5, PT, R4, R25, RZ ;  /* 0x0000001904173210 */ /* 0x000fe20007fbe0ff */
[----:B------:R-:W1:Y:S03]  /*14e0*/  @P4 LDC.64 R12, c[0x0][0x380] ;  /* 0x0000e000ff0c4b82 */ /* 0x000e660000000a00 */
[----:B------:R-:W-:-:S02]  /*14f0*/  @P3 LEA.HI.X.SX32 R24, R25, R6, 0x1, P5 ;  /* 0x0000000619183211 */ /* 0x000fc400028f0eff */
[----:B0-----:R-:W-:Y:S02]  /*1500*/  @P3 LEA R16, P5, R23, R16, 0x2 ;  /* 0x0000001017103211 */ /* 0x001fe400078a10ff */
[----:B------:R-:W-:Y:S02]  /*1510*/  @P1 IADD3 R25, PT, PT, R21, UR8, R8 ;  /* 0x0000000815191c10 */ /* 0x000fe4000fffe008 */
[----:B------:R-:W-:Y:S01]  /*1520*/  @P3 LEA.HI.X R17, R23, R17, R24, 0x2, P5 ;  /* 0x0000001117113211 */ /* 0x000fe200028f1418 */
[----:B------:R-:W-:-:S04]  /*1530*/  @P4 IMAD R23, R9, UR9, R22 ;  /* 0x0000000909174c24 */ /* 0x000fc8000f8e0216 */
[----:B------:R-:W5:Y:S01]  /*1540*/  @P3 LDG.E R16, desc[UR10][R16.64] ;  /* 0x0000000a10103981 */ /* 0x000f62000c1e1900 */
[----:B------:R-:W-:Y:S01]  /*1550*/  @P4 IADD3 R22, P5, PT, R4, R23, RZ ;  /* 0x0000001704164210 */ /* 0x000fe20007fbe0ff */
[----:B--2---:R-:W-:-:S03]  /*1560*/  @P1 IMAD.WIDE.U32 R18, R25, 0x4, R18 ;  /* 0x0000000419121825 */ /* 0x004fc600078e0012 */
[----:B------:R-:W-:Y:S02]  /*1570*/  @P4 LEA.HI.X.SX32 R24, R23, R6, 0x1, P5 ;  /* 0x0000000617184211 */ /* 0x000fe400028f0eff */
[----:B------:R-:W4:Y:S04]  /*1580*/  @P2 LDG.E R23, desc[UR10][R28.64+0x4] ;  /* 0x0000040a1c172981 */ /* 0x000f28000c1e1900 */
[----:B------:R-:W3:Y:S01]  /*1590*/  @P1 LDG.E R18, desc[UR10][R18.64] ;  /* 0x0000000a12121981 */ /* 0x000ee2000c1e1900 */
[----:B-1----:R-:W-:-:S04]  /*15a0*/  @P4 LEA R12, P5, R22, R12, 0x2 ;  /* 0x0000000c160c4211 */ /* 0x002fc800078a10ff */
[----:B------:R-:W-:Y:S02]  /*15b0*/  @P4 LEA.HI.X R13, R22, R13, R24, 0x2, P5 ;  /* 0x0000000d160d4211 */ /* 0x000fe400028f1418 */
[----:B------:R-:W5:Y:S04]  /*15c0*/  @P3 LDG.E R22, desc[UR10][R28.64+0x8] ;  /* 0x0000080a1c163981 */ /* 0x000f68000c1e1900 */
[----:B------:R-:W2:Y:S04]  /*15d0*/  @P4 LDG.E R24, desc[UR10][R28.64+0xc] ;  /* 0x00000c0a1c184981 */ /* 0x000ea8000c1e1900 */
[----:B------:R-:W2:Y:S01]  /*15e0*/  @P4 LDG.E R12, desc[UR10][R12.64] ;  /* 0x0000000a0c0c4981 */ /* 0x000ea2000c1e1900 */
[----:B------:R-:W-:-:S02]  /*15f0*/  VIADD R21, R21, 0x4 ;  /* 0x0000000415157836 */ /* 0x000fc40000000000 */
[----:B---3--:R-:W-:-:S04]  /*1600*/  @P1 FFMA R7, R14, R18, R7 ;  /* 0x000000120e071223 */ /* 0x008fc80000000007 */
[----:B----4-:R-:W-:-:S04]  /*1610*/  @P2 FFMA R7, R10, R23, R7 ;  /* 0x000000170a072223 */ /* 0x010fc80000000007 */
[----:B-----5:R-:W-:-:S04]  /*1620*/  @P3 FFMA R7, R16, R22, R7 ;  /* 0x0000001610073223 */ /* 0x020fc80000000007 */
[----:B--2---:R-:W-:-:S07]  /*1630*/  @P4 FFMA R7, R12, R24, R7 ;  /* 0x000000180c074223 */ /* 0x004fce0000000007 */
.L_x_5:
[----:B------:R-:W-:Y:S05]  /*1640*/  BRA.U !UP1, `(.L_x_4) ;  /* 0x0000000109f47547 */ /* 0x000fea000b800000 */
[----:B------:R-:W0:Y:S01]  /*1650*/  LDCU UR9, c[0x0][0x3a8] ;  /* 0x00007500ff0977ac */ /* 0x000e220008000800 */
[----:B------:R-:W-:Y:S02]  /*1660*/  UISETP.NE.AND UP0, UPT, UR13, 0x1, UPT ;  /* 0x000000010d00788c */ /* 0x000fe4000bf05270 */
[----:B0-----:R-:W-:-:S07]  /*1670*/  ULOP3.LUT UP1, URZ, UR9, 0x1, URZ, 0xc0, !UPT ;  /* 0x0000000109ff7892 */ /* 0x001fce000f82c0ff */
[----:B------:R-:W-:Y:S05]  /*1680*/  BRA.U !UP0, `(.L_x_6) ;  /* 0x0000000108907547 */ /* 0x000fea000b800000 */
[----:B------:R-:W0:Y:S01]  /*1690*/  LDCU UR9, c[0x0][0x39c] ;  /* 0x00007380ff0977ac */ /* 0x000e220008000800 */
[----:B------:R-:W-:Y:S01]  /*16a0*/  IMAD.IADD R16, R0, 0x1, R21 ;  /* 0x0000000100107824 */ /* 0x000fe200078e0215 */
[----:B------:R-:W1:Y:S03]  /*16b0*/  LDC.64 R10, c[0x0][0x380] ;  /* 0x0000e000ff0a7b82 */ /* 0x000e660000000a00 */
[----:B------:R-:W-:-:S05]  /*16c0*/  VIADD R22, R16, 0x1 ;  /* 0x0000000110167836 */ /* 0x000fca0000000000 */
[----:B------:R-:W2:Y:S01]  /*16d0*/  LDC.64 R12, c[0x0][0x388] ;  /* 0x0000e200ff0c7b82 */ /* 0x000ea20000000a00 */
[----:B0-----:R-:W-:Y:S02]  /*16e0*/  ISETP.GE.AND P1, PT, R16, UR9, PT ;  /* 0x0000000910007c0c */ /* 0x001fe4000bf26270 */
[----:B------:R-:W-:Y:S02]  /*16f0*/  ISETP.GE.AND P2, PT, R22, UR9, PT ;  /* 0x0000000916007c0c */ /* 0x000fe4000bf46270 */
[----:B------:R-:W-:Y:S02]  /*1700*/  ISETP.GT.AND P1, PT, R16, -0x1, !P1 ;  /* 0xffffffff1000780c */ /* 0x000fe40004f24270 */
[----:B------:R-:W-:Y:S02]  /*1710*/  ISETP.GT.AND P2, PT, R22, -0x1, !P2 ;  /* 0xffffffff1600780c */ /* 0x000fe40005744270 */
[----:B------:R-:W-:Y:S02]  /*1720*/  PLOP3.LUT P1, PT, P0, P1, PT, 0x80, 0x8 ;  /* 0x000000000008781c */ /* 0x000fe40000723070 */
[----:B------:R-:W-:-:S11]  /*1730*/  PLOP3.LUT P2, PT, P0, P2, PT, 0x80, 0x8 ;  /* 0x000000000008781c */ /* 0x000fd60000745070 */
[----:B------:R-:W0:Y:S01]  /*1740*/  @P1 LDC.64 R14, c[0x0][0x380] ;  /* 0x0000e000ff0e1b82 */ /* 0x000e220000000a00 */
[----:B------:R-:W-:Y:S01]  /*1750*/  @P1 IMAD R19, R9, UR9, R16 ;  /* 0x0000000909131c24 */ /* 0x000fe2000f8e0210 */
[----:B------:R-:W-:Y:S01]  /*1760*/  @P1 IADD3 R25, PT, PT, R21, UR8, R8 ;  /* 0x0000000815191c10 */ /* 0x000fe2000fffe008 */
[----:B------:R-:W-:-:S03]  /*1770*/  @P2 IMAD R23, R9, UR9, R22 ;  /* 0x0000000909172c24 */ /* 0x000fc6000f8e0216 */
[----:B------:R-:W-:Y:S02]  /*1780*/  @P1 IADD3 R18, P3, PT, R4, R19, RZ ;  /* 0x0000001304121210 */ /* 0x000fe40007f7e0ff */
[----:B------:R-:W3:Y:S02]  /*1790*/  @P1 LDC.64 R16, c[0x0][0x388] ;  /* 0x0000e200ff101b82 */ /* 0x000ee40000000a00 */
[----:B------:R-:W-:Y:S02]  /*17a0*/  @P1 LEA.HI.X.SX32 R19, R19, R6, 0x1, P3 ;  /* 0x0000000613131211 */ /* 0x000fe400018f0eff */
[----:B0-----:R-:W-:-:S04]  /*17b0*/  @P1 LEA R14, P3, R18, R14, 0x2 ;  /* 0x0000000e120e1211 */ /* 0x001fc800078610ff */
[----:B------:R-:W-:Y:S02]  /*17c0*/  @P1 LEA.HI.X R15, R18, R15, R19, 0x2, P3 ;  /* 0x0000000f120f1211 */ /* 0x000fe400018f1413 */
[----:B------:R-:W-:Y:S02]  /*17d0*/  @P2 IADD3 R18, P4, P5, R21, UR8, R8 ;  /* 0x0000000815122c10 */ /* 0x000fe4000fd9e008 */
[----:B------:R-:W-:Y:S01]  /*17e0*/  @P2 IADD3 R19, P3, PT, R4, R23, RZ ;  /* 0x0000001704132210 */ /* 0x000fe20007f7e0ff */
[----:B---3--:R-:W-:Y:S01]  /*17f0*/  @P1 IMAD.WIDE.U32 R16, R25, 0x4, R16 ;  /* 0x0000000419101825 */ /* 0x008fe200078e0010 */
[----:B------:R-:W-:Y:S01]  /*1800*/  @P2 IADD3.X R22, PT, PT, RZ, RZ, RZ, P4, P5 ;  /* 0x000000ffff162210 */ /* 0x000fe200027ea4ff */
[----:B------:R-:W3:Y:S01]  /*1810*/  @P1 LDG.E R14, desc[UR10][R14.64] ;  /* 0x0000000a0e0e1981 */ /* 0x000ee2000c1e1900 */
[----:B------:R-:W-:Y:S02]  /*1820*/  @P2 LEA.HI.X.SX32 R24, R23, R6, 0x1, P3 ;  /* 0x0000000617182211 */ /* 0x000fe400018f0eff */
[----:B-1----:R-:W-:Y:S01]  /*1830*/  @P2 LEA R10, P3, R19, R10, 0x2 ;  /* 0x0000000a130a2211 */ /* 0x002fe200078610ff */
[----:B------:R-:W3:Y:S01]  /*1840*/  @P1 LDG.E R16, desc[UR10][R16.64] ;  /* 0x0000000a10101981 */ /* 0x000ee2000c1e1900 */
[----:B--2---:R-:W-:-:S02]  /*1850*/  @P2 LEA R12, P4, R18, R12, 0x2 ;  /* 0x0000000c120c2211 */ /* 0x004fc400078810ff */
[----:B------:R-:W-:Y:S02]  /*1860*/  @P2 LEA.HI.X R11, R19, R11, R24, 0x2, P3 ;  /* 0x0000000b130b2211 */ /* 0x000fe400018f1418 */
[----:B------:R-:W-:-:S03]  /*1870*/  @P2 LEA.HI.X R13, R18, R13, R22, 0x2, P4 ;  /* 0x0000000d120d2211 */ /* 0x000fc600020f1416 */
[----:B------:R-:W2:Y:S04]  /*1880*/  @P2 LDG.E R10, desc[UR10][R10.64] ;  /* 0x0000000a0a0a2981 */ /* 0x000ea8000c1e1900 */
[----:B------:R-:W2:Y:S01]  /*1890*/  @P2 LDG.E R12, desc[UR10][R12.64+0x4] ;  /* 0x0000040a0c0c2981 */ /* 0x000ea2000c1e1900 */
[----:B------:R-:W-:Y:S02]  /*18a0*/  VIADD R21, R21, 0x2 ;  /* 0x0000000215157836 */ /* 0x000fe40000000000 */
[----:B---3--:R-:W-:-:S04]  /*18b0*/  @P1 FFMA R7, R16, R14, R7 ;  /* 0x0000000e10071223 */ /* 0x008fc80000000007 */
[----:B--2---:R-:W-:-:S07]  /*18c0*/  @P2 FFMA R7, R10, R12, R7 ;  /* 0x0000000c0a072223 */ /* 0x004fce0000000007 */
.L_x_6:
[----:B------:R-:W-:Y:S05]  /*18d0*/  BRA.U !UP1, `(.L_x_4) ;  /* 0x0000000109507547 */ /* 0x000fea000b800000 */
[----:B------:R-:W0:Y:S01]  /*18e0*/  LDCU UR9, c[0x0][0x39c] ;  /* 0x00007380ff0977ac */ /* 0x000e220008000800 */
[----:B------:R-:W-:Y:S01]  /*18f0*/  IMAD.IADD R12, R0, 0x1, R21 ;  /* 0x00000001000c7824 */ /* 0x000fe200078e0215 */
[----:B------:R-:W-:Y:S04]  /*1900*/  BSSY.RECONVERGENT B0, `(.L_x_4) ;  /* 0x0000011000007945 */ /* 0x000fe80003800200 */
[----:B0-----:R-:W-:-:S04]  /*1910*/  ISETP.GE.AND P1, PT, R12, UR9, PT ;  /* 0x000000090c007c0c */ /* 0x001fc8000bf26270 */
[----:B------:R-:W-:-:S04]  /*1920*/  ISETP.GT.AND P1, PT, R12, -0x1, !P1 ;  /* 0xffffffff0c00780c */ /* 0x000fc80004f24270 */
[----:B------:R-:W-:-:S13]  /*1930*/  PLOP3.LUT P1, PT, P0, P1, PT, 0x80, 0x8 ;  /* 0x000000000008781c */ /* 0x000fda0000723070 */
[----:B------:R-:W-:Y:S05]  /*1940*/  @!P1 BRA `(.L_x_7) ;  /* 0x0000000000309947 */ /* 0x000fea0003800000 */
[----:B------:R-:W0:Y:S01]  /*1950*/  LDC.64 R10, c[0x0][0x388] ;  /* 0x0000e200ff0a7b82 */ /* 0x000e220000000a00 */
[----:B------:R-:W1:Y:S01]  /*1960*/  LDCU.64 UR16, c[0x0][0x380] ;  /* 0x00007000ff1077ac */ /* 0x000e620008000a00 */
[----:B------:R-:W-:Y:S01]  /*1970*/  IMAD R9, R9, UR9, R12 ;  /* 0x0000000909097c24 */ /* 0x000fe2000f8e020c */
[----:B------:R-:W-:-:S04]  /*1980*/  IADD3 R21, PT, PT, R21, UR8, R8 ;  /* 0x0000000815157c10 */ /* 0x000fc8000fffe008 */
[----:B------:R-:W-:-:S04]  /*1990*/  IADD3 R12, P0, PT, R4, R9, RZ ;  /* 0x00000009040c7210 */ /* 0x000fc80007f1e0ff */
[----:B------:R-:W-:Y:S02]  /*19a0*/  LEA.HI.X.SX32 R9, R9, R6, 0x1, P0 ;  /* 0x0000000609097211 */ /* 0x000fe400000f0eff */
[----:B-1----:R-:W-:-:S04]  /*19b0*/  LEA R8, P0, R12, UR16, 0x2 ;  /* 0x000000100c087c11 */ /* 0x002fc8000f8010ff */
[----:B------:R-:W-:Y:S01]  /*19c0*/  LEA.HI.X R9, R12, UR17, R9, 0x2, P0 ;  /* 0x000000110c097c11 */ /* 0x000fe200080f1409 */
[----:B0-----:R-:W-:-:S04]  /*19d0*/  IMAD.WIDE.U32 R10, R21, 0x4, R10 ;  /* 0x00000004150a7825 */ /* 0x001fc800078e000a */
[----:B------:R-:W2:Y:S04]  /*19e0*/  LDG.E R8, desc[UR10][R8.64] ;  /* 0x0000000a08087981 */ /* 0x000ea8000c1e1900 */
[----:B------:R-:W2:Y:S02]  /*19f0*/  LDG.E R10, desc[UR10][R10.64] ;  /* 0x0000000a0a0a7981 */ /* 0x000ea4000c1e1900 */
[----:B--2---:R-:W-:-:S07]  /*1a00*/  FFMA R7, R8, R10, R7 ;  /* 0x0000000a08077223 */ /* 0x004fce0000000007 */
.L_x_7:
[----:B------:R-:W-:Y:S05]  /*1a10*/  BSYNC.RECONVERGENT B0 ;  /* 0x0000000000007941 */ /* 0x000fea0003800200 */
.L_x_4:
[----:B------:R-:W-:-:S13]  /*1a20*/  ISETP.NE.AND P0, PT, R20, RZ, PT ;  /* 0x000000ff1400720c */ /* 0x000fda0003f05270 */
[----:B------:R-:W-:Y:S05]  /*1a30*/  @P0 BRA `(.L_x_8) ;  /* 0xffffffe800200947 */ /* 0x000fea000383ffff */
[----:B------:R-:W0:Y:S01]  /*1a40*/  LDCU UR15, c[0x0][0x3b0] ;  /* 0x00007600ff0f77ac */ /* 0x000e220008000800 */
[----:B------:R-:W-:Y:S01]  /*1a50*/  SHF.R.S32.HI R11, RZ, 0x1f, R3 ;  /* 0x0000001fff0b7819 */ /* 0x000fe20000011403 */
[----:B------:R-:W1:Y:S01]  /*1a60*/  LDCU.64 UR8, c[0x0][0x390] ;  /* 0x00007200ff0877ac */ /* 0x000e620008000a00 */
[----:B0-----:R-:W-:Y:S02]  /*1a70*/  UIMAD UR6, UR14, UR15, UR5 ;  /* 0x0000000f0e0672a4 */ /* 0x001fe4000f8e0205 */
[----:B------:R-:W-:-:S04]  /*1a80*/  UIADD3 UR5, UPT, UPT, UR5, 0x1, URZ ;  /* 0x0000000105057890 */ /* 0x000fc8000fffe0ff */
[----:B------:R-:W-:Y:S01]  /*1a90*/  IMAD R8, R2, UR6, RZ ;  /* 0x0000000602087c24 */ /* 0x000fe2000f8e02ff */
[----:B------:R-:W-:-:S04]  /*1aa0*/  UISETP.NE.AND UP0, UPT, UR5, UR15, UPT ;  /* 0x0000000f0500728c */ /* 0x000fc8000bf05270 */
[----:B------:R-:W-:-:S04]  /*1ab0*/  IADD3 R9, P0, PT, R3, R8, RZ ;  /* 0x0000000803097210 */ /* 0x000fc80007f1e0ff */
[----:B------:R-:W-:Y:S02]  /*1ac0*/  LEA.HI.X.SX32 R10, R8, R11, 0x1, P0 ;  /* 0x0000000b080a7211 */ /* 0x000fe400000f0eff */
[----:B-1----:R-:W-:-:S04]  /*1ad0*/  LEA R8, P0, R9, UR8, 0x2 ;  /* 0x0000000809087c11 */ /* 0x002fc8000f8010ff */
[----:B------:R-:W-:-:S05]  /*1ae0*/  LEA.HI.X R9, R9, UR9, R10, 0x2, P0 ;  /* 0x0000000909097c11 */ /* 0x000fca00080f140a */
[----:B------:R0:W-:Y:S01]  /*1af0*/  STG.E desc[UR10][R8.64], R7 ;  /* 0x0000000708007986 */ /* 0x0001e2000c10190a */
[----:B------:R-:W-:Y:S05]  /*1b00*/  BRA.U UP0, `(.L_x_9) ;  /* 0xffffffe500d07547 */ /* 0x000fea000b83ffff */
[----:B0-----:R-:W0:Y:S01]  /*1b10*/  LDC R7, c[0x0][0x3a4] ;  /* 0x0000e900ff077b82 */ /* 0x001e220000000800 */
[----:B------:R-:W-:-:S06]  /*1b20*/  UIADD3 UR6, UPT, UPT, UR4, 0x1, URZ ;  /* 0x0000000104067890 */ /* 0x000fcc000fffe0ff */
[----:B0-----:R-:W-:-:S13]  /*1b30*/  ISETP.NE.AND P0, PT, R7, UR6, PT ;  /* 0x0000000607007c0c */ /* 0x001fda000bf05270 */
[----:B------:R-:W-:Y:S05]  /*1b40*/  @!P0 EXIT ;  /* 0x000000000000894d */ /* 0x000fea0003800000 */
[----:B------:R-:W-:Y:S01]  /*1b50*/  UMOV UR4, UR6 ;  /* 0x0000000600047c82 */ /* 0x000fe20008000000 */
[----:B------:R-:W-:Y:S05]  /*1b60*/  BRA `(.L_x_10) ;  /* 0xffffffe400b47947 */ /* 0x000fea000383ffff */
.L_x_1:
[C---:B------:R-:W-:Y:S01]  /*1b70*/  LOP3.LUT R14, R4.reuse, 0x3, RZ, 0xc0, !PT ;  /* 0x00000003040e7812 */ /* 0x040fe200078ec0ff */
[----:B------:R-:W-:Y:S01]  /*1b80*/  UMOV UR4, URZ ;  /* 0x000000ff00047c82 */ /* 0x000fe20008000000 */
[----:B------:R-:W-:-:S07]  /*1b90*/  LOP3.LUT R0, R4, 0x7ffffffc, RZ, 0xc0, !PT ;  /* 0x7ffffffc04007812 */ /* 0x000fce00078ec0ff */
.L_x_15:
[----:B0-----:R-:W0:Y:S01]  /*1ba0*/  LDC R4, c[0x0][0x3b0] ;  /* 0x0000ec00ff047b82 */ /* 0x001e220000000800 */
[----:B------:R-:W-:Y:S01]  /*1bb0*/  SHF.R.S32.HI R5, RZ, 0x1f, R3 ;  /* 0x0000001fff057819 */ /* 0x000fe20000011403 */
[----:B------:R-:W-:Y:S01]  /*1bc0*/  IMAD.MOV.U32 R11, RZ, RZ, RZ ;  /* 0x000000ffff0b7224 */ /* 0x000fe200078e00ff */
[----:B0-----:R-:W-:-:S13]  /*1bd0*/  ISETP.GE.U32.AND P0, PT, R4, 0x4, PT ;  /* 0x000000040400780c */ /* 0x001fda0003f06070 */
[----:B------:R-:W-:Y:S05]  /*1be0*/  @!P0 BRA `(.L_x_11) ;  /* 0x0000000000848947 */ /* 0x000fea0003800000 */
[----:B------:R-:W-:Y:S01]  /*1bf0*/  IMAD.MOV.U32 R15, RZ, RZ, RZ ;  /* 0x000000ffff0f7224 */ /* 0x000fe200078e00ff */
[----:B------:R-:W0:Y:S06]  /*1c00*/  LDCU.64 UR6, c[0x0][0x390] ;  /* 0x00007200ff0677ac */ /* 0x000e2c0008000a00 */
.L_x_12:
[----:B-1----:R-:W-:Y:S02]  /*1c10*/  IMAD R7, R4, UR14, R15 ;  /* 0x0000000e04077c24 */ /* 0x002fe4000f8e020f */
[----:B------:R-:W-:Y:S02]  /*1c20*/  VIADD R15, R15, 0x4 ;  /* 0x000000040f0f7836 */ /* 0x000fe40000000000 */
[C---:B------:R-:W-:Y:S02]  /*1c30*/  IMAD R6, R2.reuse, R7, RZ ;  /* 0x0000000702067224 */ /* 0x040fe400078e02ff */
[C---:B------:R-:W-:Y:S02]  /*1c40*/  VIADD R9, R7.reuse, 0x2 ;  /* 0x0000000207097836 */ /* 0x040fe40000000000 */
[----:B------:R-:W-:Y:S01]  /*1c50*/  VIADD R7, R7, 0x3 ;  /* 0x0000000307077836 */ /* 0x000fe20000000000 */
[----:B------:R-:W-:Y:S01]  /*1c60*/  IADD3 R16, P0, PT, R3, R6, RZ ;  /* 0x0000000603107210 */ /* 0x000fe20007f1e0ff */
[----:B------:R-:W-:-:S02]  /*1c70*/  IMAD.IADD R8, R2, 0x1, R6 ;  /* 0x0000000102087824 */ /* 0x000fc400078e0206 */
[C---:B------:R-:W-:Y:S02]  /*1c80*/  IMAD R10, R2.reuse, R9, RZ ;  /* 0x00000009020a7224 */ /* 0x040fe400078e02ff */
[----:B------:R-:W-:Y:S01]  /*1c90*/  IMAD R12, R2, R7, RZ ;  /* 0x00000007020c7224 */ /* 0x000fe200078e02ff */
[----:B------:R-:W-:Y:S02]  /*1ca0*/  LEA.HI.X.SX32 R7, R6, R5, 0x1, P0 ;  /* 0x0000000506077211 */ /* 0x000fe400000f0eff */
[----:B0-----:R-:W-:Y:S02]  /*1cb0*/  LEA R6, P0, R16, UR6, 0x2 ;  /* 0x0000000610067c11 */ /* 0x001fe4000f8010ff */
[C---:B------:R-:W-:Y:S02]  /*1cc0*/  IADD3 R9, P1, PT, R3.reuse, R8, RZ ;  /* 0x0000000803097210 */ /* 0x040fe40007f3e0ff */
[C---:B------:R-:W-:Y:S02]  /*1cd0*/  IADD3 R11, P2, PT, R3.reuse, R10, RZ ;  /* 0x0000000a030b7210 */ /* 0x040fe40007f5e0ff */
[----:B------:R-:W-:-:S02]  /*1ce0*/  IADD3 R13, P3, PT, R3, R12, RZ ;  /* 0x0000000c030d7210 */ /* 0x000fc40007f7e0ff */
[----:B------:R-:W-:Y:S02]  /*1cf0*/  LEA.HI.X R7, R16, UR7, R7, 0x2, P0 ;  /* 0x0000000710077c11 */ /* 0x000fe400080f1407 */
[-C--:B------:R-:W-:Y:S02]  /*1d00*/  LEA.HI.X.SX32 R20, R8, R5.reuse, 0x1, P1 ;  /* 0x0000000508147211 */ /* 0x080fe400008f0eff */
[-C--:B------:R-:W-:Y:S01]  /*1d10*/  LEA.HI.X.SX32 R18, R10, R5.reuse, 0x1, P2 ;  /* 0x000000050a127211 */ /* 0x080fe200010f0eff */
[----:B------:R1:W-:Y:S01]  /*1d20*/  STG.E desc[UR10][R6.64], RZ ;  /* 0x000000ff06007986 */ /* 0x0003e2000c10190a */
[----:B------:R-:W-:Y:S02]  /*1d30*/  LEA R8, P0, R9, UR6, 0x2 ;  /* 0x0000000609087c11 */ /* 0x000fe4000f8010ff */
[----:B------:R-:W-:Y:S02]  /*1d40*/  LEA.HI.X.SX32 R16, R12, R5, 0x1, P3 ;  /* 0x000000050c107211 */ /* 0x000fe400018f0eff */
[----:B------:R-:W-:-:S02]  /*1d50*/  LEA R10, P1, R11, UR6, 0x2 ;  /* 0x000000060b0a7c11 */ /* 0x000fc4000f8210ff */
[----:B------:R-:W-:Y:S02]  /*1d60*/  LEA R12, P2, R13, UR6, 0x2 ;  /* 0x000000060d0c7c11 */ /* 0x000fe4000f8410ff */
[----:B------:R-:W-:Y:S02]  /*1d70*/  LEA.HI.X R9, R9, UR7, R20, 0x2, P0 ;  /* 0x0000000709097c11 */ /* 0x000fe400080f1414 */
[----:B------:R-:W-:Y:S02]  /*1d80*/  LEA.HI.X R11, R11, UR7, R18, 0x2, P1 ;  /* 0x000000070b0b7c11 */ /* 0x000fe400088f1412 */
[----:B------:R-:W-:Y:S01]  /*1d90*/  LEA.HI.X R13, R13, UR7, R16, 0x2, P2 ;  /* 0x000000070d0d7c11 */ /* 0x000fe200090f1410 */
[----:B------:R1:W-:Y:S01]  /*1da0*/  STG.E desc[UR10][R8.64], RZ ;  /* 0x000000ff08007986 */ /* 0x0003e2000c10190a */
[----:B------:R-:W-:-:S03]  /*1db0*/  ISETP.NE.AND P0, PT, R15, R0, PT ;  /* 0x000000000f00720c */ /* 0x000fc60003f05270 */
[----:B------:R1:W-:Y:S04]  /*1dc0*/  STG.E desc[UR10][R10.64], RZ ;  /* 0x000000ff0a007986 */ /* 0x0003e8000c10190a */
[----:B------:R1:W-:Y:S06]  /*1dd0*/  STG.E desc[UR10][R12.64], RZ ;  /* 0x000000ff0c007986 */ /* 0x0003ec000c10190a */
[----:B------:R-:W-:Y:S05]  /*1de0*/  @P0 BRA `(.L_x_12) ;  /* 0xfffffffc00880947 */ /* 0x000fea000383ffff */
[----:B-1----:R-:W-:-:S07]  /*1df0*/  IMAD.MOV.U32 R11, RZ, RZ, R0 ;  /* 0x000000ffff0b7224 */ /* 0x002fce00078e0000 */
.L_x_11:
[----:B------:R-:W-:-:S13]  /*1e00*/  ISETP.NE.AND P0, PT, R14, RZ, PT ;  /* 0x000000ff0e00720c */ /* 0x000fda0003f05270 */
[----:B------:R-:W-:Y:S05]  /*1e10*/  @!P0 BRA `(.L_x_13) ;  /* 0x00000000006c8947 */ /* 0x000fea0003800000 */
[----:B------:R-:W-:Y:S02]  /*1e20*/  ISETP.NE.AND P0, PT, R14, 0x1, PT ;  /* 0x000000010e00780c */ /* 0x000fe40003f05270 */
[----:B------:R-:W-:-:S11]  /*1e30*/  LOP3.LUT P1, RZ, R4, 0x1, RZ, 0xc0, !PT ;  /* 0x0000000104ff7812 */ /* 0x000fd6000782c0ff */
[----:B------:R-:W-:Y:S05]  /*1e40*/  @!P0 BRA `(.L_x_14) ;  /* 0x00000000003c8947 */ /* 0x000fea0003800000 */
[----:B------:R-:W0:Y:S01]  /*1e50*/  LDCU.64 UR6, c[0x0][0x390] ;  /* 0x00007200ff0677ac */ /* 0x000e220008000a00 */
[----:B------:R-:W-:Y:S02]  /*1e60*/  IMAD R7, R4, UR14, R11 ;  /* 0x0000000e04077c24 */ /* 0x000fe4000f8e020b */
[----:B------:R-:W-:Y:S02]  /*1e70*/  VIADD R11, R11, 0x2 ;  /* 0x000000020b0b7836 */ /* 0x000fe40000000000 */
[----:B------:R-:W-:-:S04]  /*1e80*/  IMAD R6, R2, R7, RZ ;  /* 0x0000000702067224 */ /* 0x000fc800078e02ff */
[----:B------:R-:W-:Y:S01]  /*1e90*/  IMAD.IADD R8, R2, 0x1, R6 ;  /* 0x0000000102087824 */ /* 0x000fe200078e0206 */
[----:B------:R-:W-:-:S04]  /*1ea0*/  IADD3 R7, P0, PT, R3, R6, RZ ;  /* 0x0000000603077210 */ /* 0x000fc80007f1e0ff */
[----:B------:R-:W-:Y:S02]  /*1eb0*/  IADD3 R9, P2, PT, R3, R8, RZ ;  /* 0x0000000803097210 */ /* 0x000fe40007f5e0ff */
[-C--:B------:R-:W-:Y:S02]  /*1ec0*/  LEA.HI.X.SX32 R12, R6, R5.reuse, 0x1, P0 ;  /* 0x00000005060c7211 */ /* 0x080fe400000f0eff */
[----:B0-----:R-:W-:Y:S02]  /*1ed0*/  LEA R6, P0, R7, UR6, 0x2 ;  /* 0x0000000607067c11 */ /* 0x001fe4000f8010ff */
[----:B------:R-:W-:Y:S02]  /*1ee0*/  LEA.HI.X.SX32 R10, R8, R5, 0x1, P2 ;  /* 0x00000005080a7211 */ /* 0x000fe400010f0eff */
[----:B------:R-:W-:Y:S02]  /*1ef0*/  LEA R8, P2, R9, UR6, 0x2 ;  /* 0x0000000609087c11 */ /* 0x000fe4000f8410ff */
[----:B------:R-:W-:-:S02]  /*1f00*/  LEA.HI.X R7, R7, UR7, R12, 0x2, P0 ;  /* 0x0000000707077c11 */ /* 0x000fc400080f140c */
[----:B------:R-:W-:-:S03]  /*1f10*/  LEA.HI.X R9, R9, UR7, R10, 0x2, P2 ;  /* 0x0000000709097c11 */ /* 0x000fc600090f140a */
[----:B------:R0:W-:Y:S04]  /*1f20*/  STG.E desc[UR10][R6.64], RZ ;  /* 0x000000ff06007986 */ /* 0x0001e8000c10190a */
[----:B------:R0:W-:Y:S02]  /*1f30*/  STG.E desc[UR10][R8.64], RZ ;  /* 0x000000ff08007986 */ /* 0x0001e4000c10190a */
.L_x_14:
[----:B------:R-:W-:Y:S05]  /*1f40*/  @!P1 BRA `(.L_x_13) ;  /* 0x0000000000209947 */ /* 0x000fea0003800000 */
[----:B------:R-:W1:Y:S01]  /*1f50*/  LDCU.64 UR6, c[0x0][0x390] ;  /* 0x00007200ff0677ac */ /* 0x000e620008000a00 */
[----:B0-----:R-:W-:-:S04]  /*1f60*/  IMAD R7, R4, UR14, R11 ;  /* 0x0000000e04077c24 */ /* 0x001fc8000f8e020b */
[----:B------:R-:W-:-:S05]  /*1f70*/  IMAD R4, R2, R7, RZ ;  /* 0x0000000702047224 */ /* 0x000fca00078e02ff */
[----:B------:R-:W-:-:S04]  /*1f80*/  IADD3 R6, P0, PT, R3, R4, RZ ;  /* 0x0000000403067210 */ /* 0x000fc80007f1e0ff */
[----:B------:R-:W-:Y:S02]  /*1f90*/  LEA.HI.X.SX32 R5, R4, R5, 0x1, P0 ;  /* 0x0000000504057211 */ /* 0x000fe400000f0eff */
[----:B-1----:R-:W-:-:S04]  /*1fa0*/  LEA R4, P0, R6, UR6, 0x2 ;  /* 0x0000000606047c11 */ /* 0x002fc8000f8010ff */
[----:B------:R-:W-:-:S05]  /*1fb0*/  LEA.HI.X R5, R6, UR7, R5, 0x2, P0 ;  /* 0x0000000706057c11 */ /* 0x000fca00080f1405 */
[----:B------:R1:W-:Y:S04]  /*1fc0*/  STG.E desc[UR10][R4.64], RZ ;  /* 0x000000ff04007986 */ /* 0x0003e8000c10190a */
.L_x_13:
[----:B-1----:R-:W1:Y:S01]  /*1fd0*/  LDC R4, c[0x0][0x3a4] ;  /* 0x0000e900ff047b82 */ /* 0x002e620000000800 */
[----:B------:R-:W-:-:S06]  /*1fe0*/  UIADD3 UR4, UPT, UPT, UR4, 0x1, URZ ;  /* 0x0000000104047890 */ /* 0x000fcc000fffe0ff */
[----:B-1----:R-:W-:-:S13]  /*1ff0*/  ISETP.NE.AND P0, PT, R4, UR4, PT ;  /* 0x0000000404007c0c */ /* 0x002fda000bf05270 */
[----:B------:R-:W-:Y:S05]  /*2000*/  @!P0 EXIT ;  /* 0x000000000000894d */ /* 0x000fea0003800000 */
[----:B------:R-:W-:Y:S05]  /*2010*/  BRA `(.L_x_15) ;  /* 0xfffffff800e07947 */ /* 0x000fea000383ffff */
.L_x_0:
[C---:B------:R-:W-:Y:S01]  /*2020*/  LOP3.LUT R22, R4.reuse, 0x7, RZ, 0xc0, !PT ;  /* 0x0000000704167812 */ /* 0x040fe200078ec0ff */
[----:B------:R-:W-:Y:S01]  /*2030*/  UMOV UR4, URZ ;  /* 0x000000ff00047c82 */ /* 0x000fe20008000000 */
[----:B------:R-:W-:-:S03]  /*2040*/  LOP3.LUT R24, R4, 0x3, RZ, 0xc0, !PT ;  /* 0x0000000304187812 */ /* 0x000fc600078ec0ff */
[----:B------:R-:W-:-:S05]  /*2050*/  VIADD R0, R22, 0xffffffff ;  /* 0xffffffff16007836 */ /* 0x000fca0000000000 */
[----:B------:R-:W-:Y:S02]  /*2060*/  ISETP.GE.U32.AND P0, PT, R0, 0x3, PT ;  /* 0x000000030000780c */ /* 0x000fe40003f06070 */
[----:B------:R-:W-:-:S11]  /*2070*/  LOP3.LUT R0, R4, 0x7ffffff8, RZ, 0xc0, !PT ;  /* 0x7ffffff804007812 */ /* 0x000fd600078ec0ff */
.L_x_21:
[----:B0-----:R-:W0:Y:S01]  /*2080*/  LDC R20, c[0x0][0x3b0] ;  /* 0x0000ec00ff147b82 */ /* 0x001e220000000800 */
[----:B-1----:R-:W1:Y:S01]  /*2090*/  LDCU UR5, c[0x0][0x3a4] ;  /* 0x00007480ff0577ac */ /* 0x002e620008000800 */
[----:B------:R-:W-:Y:S01]  /*20a0*/  SHF.R.S32.HI R21, RZ, 0x1f, R3 ;  /* 0x0000001fff157819 */ /* 0x000fe20000011403 */
[----:B--2---:R-:W-:Y:S01]  /*20b0*/  IMAD.MOV.U32 R7, RZ, RZ, RZ ;  /* 0x000000ffff077224 */ /* 0x004fe200078e00ff */
[----:B------:R-:W-:-:S04]  /*20c0*/  UIADD3 UR4, UPT, UPT, UR4, 0x1, URZ ;  /* 0x0000000104047890 */ /* 0x000fc8000fffe0ff */
[----:B-1----:R-:W-:Y:S01]  /*20d0*/  UISETP.NE.AND UP0, UPT, UR4, UR5, UPT ;  /* 0x000000050400728c */ /* 0x002fe2000bf05270 */
[----:B0-----:R-:W-:-:S13]  /*20e0*/  ISETP.GE.U32.AND P1, PT, R20, 0x8, PT ;  /* 0x000000081400780c */ /* 0x001fda0003f26070 */
[----:B------:R-:W-:Y:S05]  /*20f0*/  @!P1 BRA `(.L_x_16) ;  /* 0x0000000000f49947 */ /* 0x000fea0003800000 */
[----:B------:R-:W-:Y:S01]  /*2100*/  IMAD.MOV.U32 R23, RZ, RZ, RZ ;  /* 0x000000ffff177224 */ /* 0x000fe200078e00ff */
[----:B------:R-:W0:Y:S06]  /*2110*/  LDCU.64 UR6, c[0x0][0x390] ;  /* 0x00007200ff0677ac */ /* 0x000e2c0008000a00 */
.L_x_17:
[----:B-1----:R-:W-:Y:S02]  /*2120*/  IMAD R13, R20, UR14, R23 ;  /* 0x0000000e140d7c24 */ /* 0x002fe4000f8e0217 */
[----:B------:R-:W-:Y:S02]  /*2130*/  VIADD R23, R23, 0x8 ;  /* 0x0000000817177836 */ /* 0x000fe40000000000 */
[C---:B------:R-:W-:Y:S02]  /*2140*/  IMAD R4, R2.reuse, R13, RZ ;  /* 0x0000000d02047224 */ /* 0x040fe400078e02ff */
[C---:B------:R-:W-:Y:S02]  /*2150*/  VIADD R7, R13.reuse, 0x3 ;  /* 0x000000030d077836 */ /* 0x040fe40000000000 */
[----:B------:R-:W-:Y:S01]  /*2160*/  VIADD R5, R13, 0x2 ;  /* 0x000000020d057836 */ /* 0x000fe20000000000 */
[----:B------:R-:W-:Y:S01]  /*2170*/  IADD3 R9, P1, PT, R3, R4, RZ ;  /* 0x0000000403097210 */ /* 0x000fe20007f3e0ff */
[----:B------:R-:W-:-:S02]  /*2180*/  IMAD.IADD R6, R2, 0x1, R4 ;  /* 0x0000000102067824 */ /* 0x000fc400078e0204 */
[----:B------:R-:W-:Y:S01]  /*2190*/  IMAD R10, R2, R7, RZ ;  /* 0x00000007020a7224 */ /* 0x000fe200078e02ff */
[----:B------:R-:W-:Y:S01]  /*21a0*/  LEA.HI.X.SX32 R12, R4, R21, 0x1, P1 ;  /* 0x00000015040c7211 */ /* 0x000fe200008f0eff */
[C---:B------:R-:W-:Y:S01]  /*21b0*/  IMAD R8, R2.reuse, R5, RZ ;  /* 0x0000000502087224 */ /* 0x040fe200078e02ff */
[----:B0-----:R-:W-:Y:S01]  /*21c0*/  LEA R4, P1, R9, UR6, 0x2 ;  /* 0x0000000609047c11 */ /* 0x001fe2000f8210ff */
[----:B------:R-:W-:Y:S01]  /*21d0*/  VIADD R7, R13, 0x4 ;  /* 0x000000040d077836 */ /* 0x000fe20000000000 */
[----:B------:R-:W-:Y:S01]  /*21e0*/  IADD3 R11, P3, PT, R3, R10, RZ ;  /* 0x0000000a030b7210 */ /* 0x000fe20007f7e0ff */
[----:B------:R-:W-:Y:S01]  /*21f0*/  VIADD R15, R13, 0x5 ;  /* 0x000000050d0f7836 */ /* 0x000fe20000000000 */
[----:B------:R-:W-:Y:S01]  /*2200*/  LEA.HI.X R5, R9, UR7, R12, 0x2, P1 ;  /* 0x0000000709057c11 */ /* 0x000fe200088f140c */
[----:B------:R-:W-:Y:S01]  /*2210*/  IMAD R12, R2, R7, RZ ;  /* 0x00000007020c7224 */ /* 0x000fe200078e02ff */
[----:B------:R-:W-:Y:S02]  /*2220*/  IADD3 R17, P1, PT, R3, R6, RZ ;  /* 0x0000000603117210 */ /* 0x000fe40007f3e0ff */
[-C--:B------:R-:W-:Y:S01]  /*2230*/  LEA.HI.X.SX32 R14, R10, R21.reuse, 0x1, P3 ;  /* 0x000000150a0e7211 */ /* 0x080fe200018f0eff */
[----:B------:R1:W-:Y:S01]  /*2240*/  STG.E desc[UR10][R4.64], RZ ;  /* 0x000000ff04007986 */ /* 0x0003e2000c10190a */
[----:B------:R-:W-:-:S02]  /*2250*/  LEA.HI.X.SX32 R18, R6, R21, 0x1, P1 ;  /* 0x0000001506127211 */ /* 0x000fc400008f0eff */
[----:B------:R-:W-:Y:S02]  /*2260*/  LEA R6, P1, R17, UR6, 0x2 ;  /* 0x0000000611067c11 */ /* 0x000fe4000f8210ff */
[----:B------:R-:W-:Y:S02]  /*2270*/  IADD3 R9, P2, PT, R3, R8, RZ ;  /* 0x0000000803097210 */ /* 0x000fe40007f5e0ff */
[----:B------:R-:W-:Y:S02]  /*2280*/  LEA R10, P3, R11, UR6, 0x2 ;  /* 0x000000060b0a7c11 */ /* 0x000fe4000f8610ff */
[----:B------:R-:W-:Y:S01]  /*2290*/  LEA.HI.X R7, R17, UR7, R18, 0x2, P1 ;  /* 0x0000000711077c11 */ /* 0x000fe200088f1412 */
[C---:B------:R-:W-:Y:S01]  /*22a0*/  VIADD R17, R13.reuse, 0x6 ;  /* 0x000000060d117836 */ /* 0x040fe20000000000 */
[----:B------:R-:W-:Y:S01]  /*22b0*/  LEA.HI.X.SX32 R16, R8, R21, 0x1, P2 ;  /* 0x0000001508107211 */ /* 0x000fe200010f0eff */
[----:B------:R-:W-:Y:S01]  /*22c0*/  VIADD R13, R13, 0x7 ;  /* 0x000000070d0d7836 */ /* 0x000fe20000000000 */
[----:B------:R-:W-:Y:S01]  /*22d0*/  LEA.HI.X R11, R11, UR7, R14, 0x2, P3 ;  /* 0x000000070b0b7c11 */ /* 0x000fe200098f140e */
[C---:B------:R-:W-:Y:S01]  /*22e0*/  IMAD R14, R2.reuse, R15, RZ ;  /* 0x0000000f020e7224 */ /* 0x040fe200078e02ff */
[----:B------:R-:W-:Y:S01]  /*22f0*/  IADD3 R19, P1, PT, R3, R12, RZ ;  /* 0x0000000c03137210 */ /* 0x000fe20007f3e0ff */
[----:B------:R-:W-:Y:S01]  /*2300*/  IMAD R18, R2, R13, RZ ;  /* 0x0000000d02127224 */ /* 0x000fe200078e02ff */
[----:B------:R-:W-:Y:S01]  /*2310*/  LEA R8, P2, R9, UR6, 0x2 ;  /* 0x0000000609087c11 */ /* 0x000fe2000f8410ff */
[----:B------:R1:W-:Y:S01]  /*2320*/  STG.E desc[UR10][R6.64], RZ ;  /* 0x000000ff06007986 */ /* 0x0003e2000c10190a */
[----:B------:R-:W-:-:S02]  /*2330*/  LEA.HI.X.SX32 R26, R12, R21, 0x1, P1 ;  /* 0x000000150c1a7211 */ /* 0x000fc400008f0eff */
[----:B------:R-:W-:Y:S01]  /*2340*/  LEA.HI.X R9, R9, UR7, R16, 0x2, P2 ;  /* 0x0000000709097c11 */ /* 0x000fe200090f1410 */
[----:B------:R-:W-:Y:S01]  /*2350*/  IMAD R16, R2, R17, RZ ;  /* 0x0000001102107224 */ /* 0x000fe200078e02ff */
[----:B------:R-:W-:Y:S02]  /*2360*/  LEA R12, P1, R19, UR6, 0x2 ;  /* 0x00000006130c7c11 */ /* 0x000fe4000f8210ff */
[----:B------:R-:W-:Y:S01]  /*2370*/  IADD3 R15, P2, PT, R3, R14, RZ ;  /* 0x0000000e030f7210 */ /* 0x000fe20007f5e0ff */
[----:B------:R1:W-:Y:S01]  /*2380*/  STG.E desc[UR10][R8.64], RZ ;  /* 0x000000ff08007986 */ /* 0x0003e2000c10190a */
[----:B------:R-:W-:Y:S02]  /*2390*/  LEA.HI.X R13, R19, UR7, R26, 0x2, P1 ;  /* 0x00000007130d7c11 */ /* 0x000fe400088f141a */
[----:B------:R-:W-:Y:S01]  /*23a0*/  LEA.HI.X.SX32 R26, R14, R21, 0x1, P2 ;  /* 0x000000150e1a7211 */ /* 0x000fe200010f0eff */
[----:B------:R1:W-:Y:S01]  /*23b0*/  STG.E desc[UR10][R10.64], RZ ;  /* 0x000000ff0a007986 */ /* 0x0003e2000c10190a */
[----:B------:R-:W-:-:S02]  /*23c0*/  LEA R14, P1, R15, UR6, 0x2 ;  /* 0x000000060f0e7c11 */ /* 0x000fc4000f8210ff */
[C---:B------:R-:W-:Y:S01]  /*23d0*/  IADD3 R17, P2, PT, R3.reuse, R16, RZ ;  /* 0x0000001003117210 */ /* 0x040fe20007f5e0ff */
[----:B------:R1:W-:Y:S01]  /*23e0*/  STG.E desc[UR10][R12.64], RZ ;  /* 0x000000ff0c007986 */ /* 0x0003e2000c10190a */
[----:B------:R-:W-:Y:S02]  /*23f0*/  IADD3 R19, P3, PT, R3, R18, RZ ;  /* 0x0000001203137210 */ /* 0x000fe40007f7e0ff */
[----:B------:R-:W-:Y:S02]  /*2400*/  LEA.HI.X R15, R15, UR7, R26, 0x2, P1 ;  /* 0x000000070f0f7c11 */ /* 0x000fe400088f141a */
[-C--:B------:R-:W-:Y:S02]  /*2410*/  LEA.HI.X.SX32 R28, R16, R21.reuse, 0x1, P2 ;  /* 0x00000015101c7211 */ /* 0x080fe400010f0eff */
[----:B------:R-:W-:Y:S01]  /*2420*/  LEA.HI.X.SX32 R26, R18, R21, 0x1, P3 ;  /* 0x00000015121a7211 */ /* 0x000fe200018f0eff */
[----:B------:R1:W-:Y:S01]  /*2430*/  STG.E desc[UR10][R14.64], RZ ;  /* 0x000000ff0e007986 */ /* 0x0003e2000c10190a */
[----:B------:R-:W-:-:S02]  /*2440*/  LEA R16, P1, R17, UR6, 0x2 ;  /* 0x0000000611107c11 */ /* 0x000fc4000f8210ff */
[----:B------:R-:W-:Y:S02]  /*2450*/  LEA R18, P2, R19, UR6, 0x2 ;  /* 0x0000000613127c11 */ /* 0x000fe4000f8410ff */
[----:B------:R-:W-:Y:S02]  /*2460*/  LEA.HI.X R17, R17, UR7, R28, 0x2, P1 ;  /* 0x0000000711117c11 */ /* 0x000fe400088f141c */
[----:B------:R-:W-:Y:S02]  /*2470*/  LEA.HI.X R19, R19, UR7, R26, 0x2, P2 ;  /* 0x0000000713137c11 */ /* 0x000fe400090f141a */
[----:B------:R-:W-:Y:S01]  /*2480*/  ISETP.NE.AND P1, PT, R23, R0, PT ;  /* 0x000000001700720c */ /* 0x000fe20003f25270 */
[----:B------:R1:W-:Y:S04]  /*2490*/  STG.E desc[UR10][R16.64], RZ ;  /* 0x000000ff10007986 */ /* 0x0003e8000c10190a */
[----:B------:R1:W-:Y:S08]  /*24a0*/  STG.E desc[UR10][R18.64], RZ ;  /* 0x000000ff12007986 */ /* 0x0003f0000c10190a */
[----:B------:R-:W-:Y:S05]  /*24b0*/  @P1 BRA `(.L_x_17) ;  /* 0xfffffffc00181947 */ /* 0x000fea000383ffff */
[----:B-1----:R-:W-:-:S07]  /*24c0*/  IMAD.MOV.U32 R7, RZ, RZ, R0 ;  /* 0x000000ffff077224 */ /* 0x002fce00078e0000 */
.L_x_16:
[----:B------:R-:W-:-:S13]  /*24d0*/  ISETP.NE.AND P1, PT, R22, RZ, PT ;  /* 0x000000ff1600720c */ /* 0x000fda0003f25270 */
[----:B------:R-:W-:Y:S05]  /*24e0*/  @!P1 BRA `(.L_x_18) ;  /* 0x0000000000ec9947 */ /* 0x000fea0003800000 */
[----:B------:R-:W-:Y:S01]  /*24f0*/  ISETP.NE.AND P1, PT, R24, RZ, PT ;  /* 0x000000ff1800720c */ /* 0x000fe20003f25270 */
[----:B------:R-:W-:-:S12]  /*2500*/  @!P0 BRA `(.L_x_19) ;  /* 0x0000000000748947 */ /* 0x000fd80003800000 */
[----:B------:R-:W0:Y:S01]  /*2510*/  LDCU.64 UR6, c[0x0][0x390] ;  /* 0x00007200ff0677ac */ /* 0x000e220008000a00 */
[----:B------:R-:W-:Y:S02]  /*2520*/  IMAD R5, R20, UR14, R7 ;  /* 0x0000000e14057c24 */ /* 0x000fe4000f8e0207 */
[----:B------:R-:W-:Y:S02]  /*2530*/  VIADD R7, R7, 0x4 ;  /* 0x0000000407077836 */ /* 0x000fe40000000000 */
[C---:B------:R-:W-:Y:S02]  /*2540*/  IMAD R4, R2.reuse, R5, RZ ;  /* 0x0000000502047224 */ /* 0x040fe400078e02ff */
[C---:B------:R-:W-:Y:S02]  /*2550*/  VIADD R9, R5.reuse, 0x2 ;  /* 0x0000000205097836 */ /* 0x040fe40000000000 */
[----:B------:R-:W-:Y:S01]  /*2560*/  VIADD R5, R5, 0x3 ;  /* 0x0000000305057836 */ /* 0x000fe20000000000 */
[----:B------:R-:W-:Y:S01]  /*2570*/  IADD3 R12, P2, PT, R3, R4, RZ ;  /* 0x00000004030c7210 */ /* 0x000fe20007f5e0ff */
[----:B------:R-:W-:-:S02]  /*2580*/  IMAD R8, R2, R9, RZ ;  /* 0x0000000902087224 */ /* 0x000fc400078e02ff */
[C---:B------:R-:W-:Y:S02]  /*2590*/  IMAD.IADD R6, R2.reuse, 0x1, R4 ;  /* 0x0000000102067824 */ /* 0x040fe400078e0204 */
        /* <DEDUP_REMOVED lines=10> */
[----:B------:R-:W-:Y:S02]  /*2640*/  LEA.HI.X.SX32 R6, R10, R21, 0x1, P5 ;  /* 0x000000150a067211 */ /* 0x000fe400028f0eff */
[----:B------:R-:W-:Y:S02]  /*2650*/  LEA R8, P2, R9, UR6, 0x2 ;  /* 0x0000000609087c11 */ /* 0x000fe4000f8410ff */
[----:B------:R-:W-:-:S02]  /*2660*/  LEA R10, P3, R11, UR6, 0x2 ;  /* 0x000000060b0a7c11 */ /* 0x000fc4000f8610ff */
[----:B------:R-:W-:Y:S02]  /*2670*/  LEA R12, P4, R13, UR6, 0x2 ;  /* 0x000000060d0c7c11 */ /* 0x000fe4000f8810ff */
[----:B------:R-:W-:Y:S02]  /*2680*/  LEA.HI.X R9, R9, UR7, R16, 0x2, P2 ;  /* 0x0000000709097c11 */ /* 0x000fe400090f1410 */
[----:B------:R-:W-:Y:S02]  /*2690*/  LEA.HI.X R11, R11, UR7, R14, 0x2, P3 ;  /* 0x000000070b0b7c11 */ /* 0x000fe400098f140e */
[----:B------:R-:W-:Y:S01]  /*26a0*/  LEA.HI.X R13, R13, UR7, R6, 0x2, P4 ;  /* 0x000000070d0d7c11 */ /* 0x000fe2000a0f1406 */
[----:B------:R0:W-:Y:S04]  /*26b0*/  STG.E desc[UR10][R8.64], RZ ;  /* 0x000000ff08007986 */ /* 0x0001e8000c10190a */
[----:B------:R0:W-:Y:S04]  /*26c0*/  STG.E desc[UR10][R10.64], RZ ;  /* 0x000000ff0a007986 */ /* 0x0001e8000c10190a */
[----:B------:R0:W-:Y:S02]  /*26d0*/  STG.E desc[UR10][R12.64], RZ ;  /* 0x000000ff0c007986 */ /* 0x0001e4000c10190a */
.L_x_19:
[----:B------:R-:W-:Y:S05]  /*26e0*/  @!P1 BRA `(.L_x_18) ;  /* 0x00000000006c9947 */ /* 0x000fea0003800000 */
[----:B------:R-:W-:Y:S02]  /*26f0*/  ISETP.NE.AND P1, PT, R24, 0x1, PT ;  /* 0x000000011800780c */ /* 0x000fe40003f25270 */
[----:B------:R-:W-:-:S11]  /*2700*/  LOP3.LUT P3, RZ, R20, 0x1, RZ, 0xc0, !PT ;  /* 0x0000000114ff7812 */ /* 0x000fd6000786c0ff */
[----:B------:R-:W-:Y:S05]  /*2710*/  @!P1 BRA `(.L_x_20) ;  /* 0x00000000003c9947 */ /* 0x000fea0003800000 */
[----:B------:R-:W1:Y:S01]  /*2720*/  LDCU.64 UR6, c[0x0][0x390] ;  /* 0x00007200ff0677ac */ /* 0x000e620008000a00 */
[----:B0-----:R-:W-:Y:S02]  /*2730*/  IMAD R5, R20, UR14, R7 ;  /* 0x0000000e14057c24 */ /* 0x001fe4000f8e0207 */
[----:B------:R-:W-:Y:S02]  /*2740*/  VIADD R7, R7, 0x2 ;  /* 0x0000000207077836 */ /* 0x000fe40000000000 */
[----:B------:R-:W-:-:S04]  /*2750*/  IMAD R4, R2, R5, RZ ;  /* 0x0000000502047224 */ /* 0x000fc800078e02ff */
[----:B------:R-:W-:Y:S01]  /*2760*/  IMAD.IADD R8, R2, 0x1, R4 ;  /* 0x0000000102087824 */ /* 0x000fe200078e0204 */
[----:B------:R-:W-:-:S04]  /*2770*/  IADD3 R5, P1, PT, R3, R4, RZ ;  /* 0x0000000403057210 */ /* 0x000fc80007f3e0ff */
[----:B------:R-:W-:Y:S02]  /*2780*/  IADD3 R9, P2, PT, R3, R8, RZ ;  /* 0x0000000803097210 */ /* 0x000fe40007f5e0ff */
[-C--:B------:R-:W-:Y:S02]  /*2790*/  LEA.HI.X.SX32 R6, R4, R21.reuse, 0x1, P1 ;  /* 0x0000001504067211 */ /* 0x080fe400008f0eff */
[----:B-1----:R-:W-:Y:S02]  /*27a0*/  LEA R4, P1, R5, UR6, 0x2 ;  /* 0x0000000605047c11 */ /* 0x002fe4000f8210ff */
[----:B------:R-:W-:Y:S02]  /*27b0*/  LEA.HI.X.SX32 R10, R8, R21, 0x1, P2 ;  /* 0x00000015080a7211 */ /* 0x000fe400010f0eff */
[----:B------:R-:W-:Y:S02]  /*27c0*/  LEA R8, P2, R9, UR6, 0x2 ;  /* 0x0000000609087c11 */ /* 0x000fe4000f8410ff */
[----:B------:R-:W-:-:S02]  /*27d0*/  LEA.HI.X R5, R5, UR7, R6, 0x2, P1 ;  /* 0x0000000705057c11 */ /* 0x000fc400088f1406 */
[----:B------:R-:W-:-:S03]  /*27e0*/  LEA.HI.X R9, R9, UR7, R10, 0x2, P2 ;  /* 0x0000000709097c11 */ /* 0x000fc600090f140a */
[----:B------:R1:W-:Y:S04]  /*27f0*/  STG.E desc[UR10][R4.64], RZ ;  /* 0x000000ff04007986 */ /* 0x0003e8000c10190a */
[----:B------:R1:W-:Y:S02]  /*2800*/  STG.E desc[UR10][R8.64], RZ ;  /* 0x000000ff08007986 */ /* 0x0003e4000c10190a */
.L_x_20:
[----:B------:R-:W-:Y:S05]  /*2810*/  @!P3 BRA `(.L_x_18) ;  /* 0x000000000020b947 */ /* 0x000fea0003800000 */
[----:B------:R-:W2:Y:S01]  /*2820*/  LDCU.64 UR6, c[0x0][0x390] ;  /* 0x00007200ff0677ac */ /* 0x000ea20008000a00 */
[----:B01----:R-:W-:-:S04]  /*2830*/  IMAD R5, R20, UR14, R7 ;  /* 0x0000000e14057c24 */ /* 0x003fc8000f8e0207 */
[----:B------:R-:W-:-:S05]  /*2840*/  IMAD R4, R2, R5, RZ ;  /* 0x0000000502047224 */ /* 0x000fca00078e02ff */
[----:B------:R-:W-:-:S04]  /*2850*/  IADD3 R5, P1, PT, R3, R4, RZ ;  /* 0x0000000403057210 */ /* 0x000fc80007f3e0ff */
[----:B------:R-:W-:Y:S02]  /*2860*/  LEA.HI.X.SX32 R4, R4, R21, 0x1, P1 ;  /* 0x0000001504047211 */ /* 0x000fe400008f0eff */
[----:B--2---:R-:W-:-:S04]  /*2870*/  LEA R6, P1, R5, UR6, 0x2 ;  /* 0x0000000605067c11 */ /* 0x004fc8000f8210ff */
[----:B------:R-:W-:-:S05]  /*2880*/  LEA.HI.X R7, R5, UR7, R4, 0x2, P1 ;  /* 0x0000000705077c11 */ /* 0x000fca00088f1404 */
[----:B------:R2:W-:Y:S04]  /*2890*/  STG.E desc[UR10][R6.64], RZ ;  /* 0x000000ff06007986 */ /* 0x0005e8000c10190a */
.L_x_18:
[----:B------:R-:W-:Y:S05]  /*28a0*/  BRA.U UP0, `(.L_x_21) ;  /* 0xfffffff500f47547 */ /* 0x000fea000b83ffff */
[----:B------:R-:W-:Y:S05]  /*28b0*/  EXIT ;  /* 0x000000000000794d */ /* 0x000fea0003800000 */
.L_x_22:
[----:B------:R-:W-:-:S00]  /*28c0*/  BRA `(.L_x_22) ;  /* 0xfffffffc00fc7947 */ /* 0x000fc0000383ffff */
[----:B------:R-:W-:-:S00]  /*28d0*/  NOP ;  /* 0x0000000000007918 */ /* 0x000fc00000000000 */
        /* <DEDUP_REMOVED lines=10> */
.L_x_23:


//--------------------- .nv.shared.reserved.0     --------------------------
	.section	.nv.shared.reserved.0,"aw",@nobits
	.weak		__nv_reservedSMEM_offset_0_alias
	.size		__nv_reservedSMEM_offset_0_alias, 0, 64
	.other		__nv_reservedSMEM_offset_0_alias,@"STO_CUDA_RESERVED_SHARED STV_DEFAULT"
__nv_reservedSMEM_offset_0_alias:
	.zero		0
	.zero		64


//--------------------- .nv.constant0._Z18convolution_kernelPKfS0_Pfiiiiiii --------------------------
	.section	.nv.constant0._Z18convolution_kernelPKfS0_Pfiiiiiii,"a",@progbits
	.sectionflags	@""
	.align	4
.nv.constant0._Z18convolution_kernelPKfS0_Pfiiiiiii:
	.zero		948


//--------------------- SYMBOLS --------------------------

	.type		.nv.reservedSmem.offset0,@object
	.size		.nv.reservedSmem.offset0,0x4
